//
// Generated by NVIDIA NVVM Compiler
//
// Compiler Build ID: CL-36424714
// Cuda compilation tools, release 13.0, V13.0.88
// Based on NVVM 20.0.0
//

.version 9.0
.target sm_100
.address_size 64

	// .globl	_Z15primeCandidatesiyPy
.extern .func  (.param .b32 func_retval0) vprintf
(
	.param .b64 vprintf_param_0,
	.param .b64 vprintf_param_1
)
;
.global .align 4 .b8 precalc_xorwow_matrix[102400];
.global .align 4 .b8 precalc_xorwow_offset_matrix[102400];
.global .align 4 .b8 mrg32k3aM1[2304];
.global .align 4 .b8 mrg32k3aM2[2304];
.global .align 4 .b8 mrg32k3aM1SubSeq[2016];
.global .align 4 .b8 mrg32k3aM2SubSeq[2016];
.global .align 4 .b8 mrg32k3aM1Seq[2304];
.global .align 4 .b8 mrg32k3aM2Seq[2304];
.const .align 8 .b8 __cr_lgamma_table[72];
.global .align 8 .b8 small_primes[200] = {2, 0, 0, 0, 0, 0, 0, 0, 3, 0, 0, 0, 0, 0, 0, 0, 5, 0, 0, 0, 0, 0, 0, 0, 7, 0, 0, 0, 0, 0, 0, 0, 11, 0, 0, 0, 0, 0, 0, 0, 13, 0, 0, 0, 0, 0, 0, 0, 17, 0, 0, 0, 0, 0, 0, 0, 19, 0, 0, 0, 0, 0, 0, 0, 23, 0, 0, 0, 0, 0, 0, 0, 29, 0, 0, 0, 0, 0, 0, 0, 31, 0, 0, 0, 0, 0, 0, 0, 37, 0, 0, 0, 0, 0, 0, 0, 41, 0, 0, 0, 0, 0, 0, 0, 43, 0, 0, 0, 0, 0, 0, 0, 47, 0, 0, 0, 0, 0, 0, 0, 53, 0, 0, 0, 0, 0, 0, 0, 59, 0, 0, 0, 0, 0, 0, 0, 61, 0, 0, 0, 0, 0, 0, 0, 67, 0, 0, 0, 0, 0, 0, 0, 71, 0, 0, 0, 0, 0, 0, 0, 73, 0, 0, 0, 0, 0, 0, 0, 79, 0, 0, 0, 0, 0, 0, 0, 83, 0, 0, 0, 0, 0, 0, 0, 89, 0, 0, 0, 0, 0, 0, 0, 97};
.global .align 4 .u32 small_primes_size = 25;
.global .align 1 .b8 $str[6] = {32, 32, 37, 100, 10};
.global .align 1 .b8 $str$1[8] = {32, 32, 32, 32, 37, 100, 10};

.visible .entry _Z15primeCandidatesiyPy(
	.param .u32 _Z15primeCandidatesiyPy_param_0,
	.param .u64 _Z15primeCandidatesiyPy_param_1,
	.param .u64 .ptr .align 1 _Z15primeCandidatesiyPy_param_2
)
{
	.reg .pred 	%p<8>;
	.reg .b32 	%r<40>;
	.reg .b64 	%rd<38>;

	ld.param.u32 	%r18, [_Z15primeCandidatesiyPy_param_0];
	ld.param.u64 	%rd2, [_Z15primeCandidatesiyPy_param_1];
	ld.param.u64 	%rd3, [_Z15primeCandidatesiyPy_param_2];
	cvta.to.global.u64 	%rd1, %rd3;
	shr.u32 	%r19, %r18, 31;
	add.s32 	%r20, %r18, %r19;
	shr.s32 	%r1, %r20, 1;
	mov.u32 	%r21, %tid.x;
	mul.lo.s32 	%r38, %r1, %r21;
	add.s32 	%r22, %r38, %r1;
	setp.ge.u32 	%p1, %r38, %r22;
	@%p1 bra 	$L__BB0_9;
	add.s32 	%r23, %r1, -1;
	and.b32  	%r3, %r1, 3;
	setp.lt.u32 	%p2, %r23, 3;
	@%p2 bra 	$L__BB0_4;
	shl.b32 	%r36, %r38, 1;
	mad.lo.s32 	%r35, %r38, 6, 12;
	and.b32  	%r24, %r1, -4;
	neg.s32 	%r34, %r24;
$L__BB0_3:
	.pragma "nounroll";
	add.s32 	%r25, %r35, -12;
	cvt.s64.s32 	%rd4, %r25;
	add.s64 	%rd5, %rd2, %rd4;
	add.s64 	%rd6, %rd5, -1;
	mul.wide.s32 	%rd7, %r36, 8;
	add.s64 	%rd8, %rd1, %rd7;
	st.global.u64 	[%rd8], %rd6;
	add.s64 	%rd9, %rd5, 1;
	st.global.u64 	[%rd8+8], %rd9;
	add.s32 	%r26, %r35, -6;
	cvt.s64.s32 	%rd10, %r26;
	add.s64 	%rd11, %rd2, %rd10;
	add.s64 	%rd12, %rd11, -1;
	st.global.u64 	[%rd8+16], %rd12;
	add.s64 	%rd13, %rd11, 1;
	st.global.u64 	[%rd8+24], %rd13;
	add.s32 	%r27, %r35, 6;
	cvt.s64.s32 	%rd14, %r35;
	add.s64 	%rd15, %rd2, %rd14;
	add.s64 	%rd16, %rd15, -1;
	st.global.u64 	[%rd8+32], %rd16;
	add.s64 	%rd17, %rd15, 1;
	st.global.u64 	[%rd8+40], %rd17;
	cvt.s64.s32 	%rd18, %r27;
	add.s64 	%rd19, %rd2, %rd18;
	add.s64 	%rd20, %rd19, -1;
	st.global.u64 	[%rd8+48], %rd20;
	add.s64 	%rd21, %rd19, 1;
	st.global.u64 	[%rd8+56], %rd21;
	add.s32 	%r38, %r38, 4;
	add.s32 	%r36, %r36, 8;
	add.s32 	%r35, %r35, 24;
	add.s32 	%r34, %r34, 4;
	setp.ne.s32 	%p3, %r34, 0;
	@%p3 bra 	$L__BB0_3;
$L__BB0_4:
	setp.eq.s32 	%p4, %r3, 0;
	@%p4 bra 	$L__BB0_9;
	setp.eq.s32 	%p5, %r3, 1;
	@%p5 bra 	$L__BB0_7;
	mul.lo.s32 	%r28, %r38, 6;
	cvt.s64.s32 	%rd22, %r28;
	add.s64 	%rd23, %rd2, %rd22;
	add.s64 	%rd24, %rd23, -1;
	shl.b32 	%r29, %r38, 1;
	mul.wide.s32 	%rd25, %r29, 8;
	add.s64 	%rd26, %rd1, %rd25;
	st.global.u64 	[%rd26], %rd24;
	add.s64 	%rd27, %rd23, 1;
	st.global.u64 	[%rd26+8], %rd27;
	add.s32 	%r30, %r28, 6;
	cvt.s64.s32 	%rd28, %r30;
	add.s64 	%rd29, %rd2, %rd28;
	add.s64 	%rd30, %rd29, -1;
	st.global.u64 	[%rd26+16], %rd30;
	add.s64 	%rd31, %rd29, 1;
	st.global.u64 	[%rd26+24], %rd31;
	add.s32 	%r38, %r38, 2;
$L__BB0_7:
	and.b32  	%r31, %r1, 1;
	setp.eq.b32 	%p6, %r31, 1;
	not.pred 	%p7, %p6;
	@%p7 bra 	$L__BB0_9;
	mul.lo.s32 	%r32, %r38, 6;
	cvt.s64.s32 	%rd32, %r32;
	add.s64 	%rd33, %rd2, %rd32;
	add.s64 	%rd34, %rd33, -1;
	shl.b32 	%r33, %r38, 1;
	mul.wide.s32 	%rd35, %r33, 8;
	add.s64 	%rd36, %rd1, %rd35;
	st.global.u64 	[%rd36], %rd34;
	add.s64 	%rd37, %rd33, 1;
	st.global.u64 	[%rd36+8], %rd37;
$L__BB0_9:
	ret;

}
	// .globl	_Z16filterCandidatesiPy
.visible .entry _Z16filterCandidatesiPy(
	.param .u32 _Z16filterCandidatesiPy_param_0,
	.param .u64 .ptr .align 1 _Z16filterCandidatesiPy_param_1
)
{
	.reg .pred 	%p<61>;
	.reg .b32 	%r<12>;
	.reg .b64 	%rd<39>;

	ld.param.u32 	%r7, [_Z16filterCandidatesiPy_param_0];
	ld.param.u64 	%rd3, [_Z16filterCandidatesiPy_param_1];
	mov.u32 	%r8, %tid.x;
	mul.lo.s32 	%r11, %r7, %r8;
	add.s32 	%r9, %r11, %r7;
	setp.ge.u32 	%p1, %r11, %r9;
	@%p1 bra 	$L__BB1_5;
	neg.s32 	%r10, %r7;
	cvta.to.global.u64 	%rd1, %rd3;
$L__BB1_2:
	mul.wide.s32 	%rd4, %r11, 8;
	add.s64 	%rd2, %rd1, %rd4;
	ld.global.u64 	%rd5, [%rd2];
	and.b64  	%rd6, %rd5, 1;
	setp.eq.b64 	%p2, %rd6, 1;
	not.pred 	%p3, %p2;
	mul.lo.s64 	%rd7, %rd5, -6148914691236517205;
	setp.lt.u64 	%p4, %rd7, 6148914691236517206;
	or.pred  	%p5, %p3, %p4;
	mul.lo.s64 	%rd8, %rd5, -3689348814741910323;
	setp.lt.u64 	%p6, %rd8, 3689348814741910324;
	or.pred  	%p7, %p5, %p6;
	mul.lo.s64 	%rd9, %rd5, 7905747460161236407;
	setp.lt.u64 	%p8, %rd9, 2635249153387078803;
	or.pred  	%p9, %p7, %p8;
	mul.lo.s64 	%rd10, %rd5, 3353953467947191203;
	setp.lt.u64 	%p10, %rd10, 1676976733973595602;
	or.pred  	%p11, %p9, %p10;
	mul.lo.s64 	%rd11, %rd5, 5675921253449092805;
	setp.lt.u64 	%p12, %rd11, 1418980313362273202;
	or.pred  	%p13, %p11, %p12;
	mul.lo.s64 	%rd12, %rd5, -1085102592571150095;
	setp.lt.u64 	%p14, %rd12, 1085102592571150096;
	or.pred  	%p15, %p13, %p14;
	mul.lo.s64 	%rd13, %rd5, -8737931403336103397;
	setp.lt.u64 	%p16, %rd13, 970881267037344822;
	or.pred  	%p17, %p15, %p16;
	mul.lo.s64 	%rd14, %rd5, -3208129404123400281;
	setp.lt.u64 	%p18, %rd14, 802032351030850071;
	or.pred  	%p19, %p17, %p18;
	mul.lo.s64 	%rd15, %rd5, 3816567739388183093;
	setp.lt.u64 	%p20, %rd15, 636094623231363849;
	or.pred  	%p21, %p19, %p20;
	mul.lo.s64 	%rd16, %rd5, -1190112520884487201;
	setp.lt.u64 	%p22, %rd16, 595056260442243601;
	mul.lo.s64 	%rd17, %rd5, 1495681951922396077;
	setp.lt.u64 	%p23, %rd17, 498560650640798693;
	or.pred  	%p24, %p22, %p23;
	or.pred  	%p26, %p21, %p24;
	mul.lo.s64 	%rd18, %rd5, -8098570568945656807;
	setp.lt.u64 	%p27, %rd18, 449920587163647601;
	mul.lo.s64 	%rd19, %rd5, -9008875012741874045;
	setp.lt.u64 	%p28, %rd19, 428994048225803526;
	or.pred  	%p29, %p27, %p28;
	or.pred  	%p31, %p26, %p29;
	mul.lo.s64 	%rd20, %rd5, 5887258746928580303;
	setp.lt.u64 	%p32, %rd20, 392483916461905354;
	mul.lo.s64 	%rd21, %rd5, 2436362424829563421;
	setp.lt.u64 	%p33, %rd21, 348051774975651918;
	or.pred  	%p34, %p32, %p33;
	or.pred  	%p36, %p31, %p34;
	mul.lo.s64 	%rd22, %rd5, -3751880150584993549;
	setp.lt.u64 	%p37, %rd22, 312656679215416130;
	mul.lo.s64 	%rd23, %rd5, 5745707170499696405;
	setp.lt.u64 	%p38, %rd23, 302405640552615601;
	or.pred  	%p39, %p37, %p38;
	or.pred  	%p41, %p36, %p39;
	mul.lo.s64 	%rd24, %rd5, -1101298153654301589;
	setp.lt.u64 	%p42, %rd24, 275324538413575398;
	mul.lo.s64 	%rd25, %rd5, 1818693077689674103;
	setp.lt.u64 	%p43, %rd25, 259813296812810587;
	or.pred  	%p44, %p42, %p43;
	or.pred  	%p46, %p41, %p44;
	mul.lo.s64 	%rd26, %rd5, 9097024474706080249;
	setp.lt.u64 	%p47, %rd26, 252695124297391119;
	mul.lo.s64 	%rd27, %rd5, -7238595775759444305;
	setp.lt.u64 	%p48, %rd27, 233503089540627236;
	or.pred  	%p49, %p47, %p48;
	or.pred  	%p51, %p46, %p49;
	mul.lo.s64 	%rd28, %rd5, -6667497857967307813;
	setp.lt.u64 	%p52, %rd28, 222249928598910261;
	mul.lo.s64 	%rd29, %rd5, -829067149380204567;
	setp.lt.u64 	%p53, %rd29, 207266787345051142;
	or.pred  	%p54, %p52, %p53;
	or.pred  	%p56, %p51, %p54;
	not.pred 	%p57, %p56;
	mul.hi.u64 	%rd30, %rd5, 5895351198814392785;
	sub.s64 	%rd31, %rd5, %rd30;
	shr.u64 	%rd32, %rd31, 1;
	add.s64 	%rd33, %rd32, %rd30;
	shr.u64 	%rd34, %rd33, 6;
	mul.lo.s64 	%rd35, %rd34, 97;
	sub.s64 	%rd36, %rd5, %rd35;
	setp.ne.s64 	%p58, %rd36, 0;
	and.pred  	%p59, %p57, %p58;
	@%p59 bra 	$L__BB1_4;
	mov.b64 	%rd38, 0;
	st.global.u64 	[%rd2], %rd38;
$L__BB1_4:
	add.s32 	%r11, %r11, 1;
	add.s32 	%r10, %r10, 1;
	setp.ne.s32 	%p60, %r10, 0;
	@%p60 bra 	$L__BB1_2;
$L__BB1_5:
	ret;

}
	// .globl	_Z14testCandidatesiPy
.visible .entry _Z14testCandidatesiPy(
	.param .u32 _Z14testCandidatesiPy_param_0,
	.param .u64 .ptr .align 1 _Z14testCandidatesiPy_param_1
)
{
	.local .align 8 .b8 	__local_depot2[56];
	.reg .b64 	%SP;
	.reg .b64 	%SPL;
	.reg .pred 	%p<84>;
	.reg .b32 	%r<1254>;
	.reg .b64 	%rd<78>;
	.reg .b64 	%fd<5>;

	mov.u64 	%SPL, __local_depot2;
	cvta.local.u64 	%SP, %SPL;
	ld.param.u32 	%r566, [_Z14testCandidatesiPy_param_0];
	add.u64 	%rd1, %SPL, 0;
	mov.u32 	%r1, %tid.x;
	xor.b32  	%r569, %r1, -1429050551;
	mul.lo.s32 	%r570, %r569, 1099087573;
	add.s32 	%r2, %r570, -638133224;
	add.s32 	%r976, %r570, 123456789;
	st.local.v2.u32 	[%rd1], {%r2, %r976};
	xor.b32  	%r975, %r570, 362436069;
	mov.b32 	%r974, -123459836;
	st.local.v2.u32 	[%rd1+8], {%r975, %r974};
	add.s32 	%r972, %r570, 5783321;
	mov.b32 	%r973, -589760388;
	st.local.v2.u32 	[%rd1+16], {%r973, %r972};
	setp.eq.s32 	%p2, %r1, 0;
	@%p2 bra 	$L__BB2_115;
	cvt.u64.u32 	%rd70, %r1;
	mov.b32 	%r959, 0;
	mov.b32 	%r974, -123459836;
	mov.b32 	%r973, -589760388;
	mov.u64 	%rd34, precalc_xorwow_matrix;
$L__BB2_2:
	mov.u64 	%rd3, %rd70;
	and.b64  	%rd4, %rd3, 3;
	setp.eq.s64 	%p3, %rd4, 0;
	@%p3 bra 	$L__BB2_114;
	mul.wide.u32 	%rd33, %r959, 3200;
	add.s64 	%rd5, %rd34, %rd33;
	mov.b32 	%r972, 0;
	mov.u32 	%r973, %r972;
	mov.u32 	%r974, %r972;
	mov.u32 	%r975, %r972;
	mov.u32 	%r976, %r972;
	mov.u32 	%r965, %r972;
$L__BB2_4:
	mul.wide.u32 	%rd35, %r965, 4;
	add.s64 	%rd36, %rd1, %rd35;
	ld.local.u32 	%r18, [%rd36+4];
	shl.b32 	%r19, %r965, 5;
	mov.b32 	%r971, 0;
$L__BB2_5:
	.pragma "nounroll";
	shr.u32 	%r576, %r18, %r971;
	and.b32  	%r577, %r576, 1;
	setp.eq.b32 	%p4, %r577, 1;
	not.pred 	%p5, %p4;
	add.s32 	%r578, %r19, %r971;
	mul.lo.s32 	%r579, %r578, 5;
	mul.wide.u32 	%rd37, %r579, 4;
	add.s64 	%rd6, %rd5, %rd37;
	@%p5 bra 	$L__BB2_7;
	ld.global.u32 	%r580, [%rd6];
	xor.b32  	%r976, %r976, %r580;
	ld.global.u32 	%r581, [%rd6+4];
	xor.b32  	%r975, %r975, %r581;
	ld.global.u32 	%r582, [%rd6+8];
	xor.b32  	%r974, %r974, %r582;
	ld.global.u32 	%r583, [%rd6+12];
	xor.b32  	%r973, %r973, %r583;
	ld.global.u32 	%r584, [%rd6+16];
	xor.b32  	%r972, %r972, %r584;
$L__BB2_7:
	and.b32  	%r586, %r576, 2;
	setp.eq.s32 	%p6, %r586, 0;
	@%p6 bra 	$L__BB2_9;
	ld.global.u32 	%r587, [%rd6+20];
	xor.b32  	%r976, %r976, %r587;
	ld.global.u32 	%r588, [%rd6+24];
	xor.b32  	%r975, %r975, %r588;
	ld.global.u32 	%r589, [%rd6+28];
	xor.b32  	%r974, %r974, %r589;
	ld.global.u32 	%r590, [%rd6+32];
	xor.b32  	%r973, %r973, %r590;
	ld.global.u32 	%r591, [%rd6+36];
	xor.b32  	%r972, %r972, %r591;
$L__BB2_9:
	and.b32  	%r593, %r576, 4;
	setp.eq.s32 	%p7, %r593, 0;
	@%p7 bra 	$L__BB2_11;
	ld.global.u32 	%r594, [%rd6+40];
	xor.b32  	%r976, %r976, %r594;
	ld.global.u32 	%r595, [%rd6+44];
	xor.b32  	%r975, %r975, %r595;
	ld.global.u32 	%r596, [%rd6+48];
	xor.b32  	%r974, %r974, %r596;
	ld.global.u32 	%r597, [%rd6+52];
	xor.b32  	%r973, %r973, %r597;
	ld.global.u32 	%r598, [%rd6+56];
	xor.b32  	%r972, %r972, %r598;
$L__BB2_11:
	and.b32  	%r600, %r576, 8;
	setp.eq.s32 	%p8, %r600, 0;
	@%p8 bra 	$L__BB2_13;
	ld.global.u32 	%r601, [%rd6+60];
	xor.b32  	%r976, %r976, %r601;
	ld.global.u32 	%r602, [%rd6+64];
	xor.b32  	%r975, %r975, %r602;
	ld.global.u32 	%r603, [%rd6+68];
	xor.b32  	%r974, %r974, %r603;
	ld.global.u32 	%r604, [%rd6+72];
	xor.b32  	%r973, %r973, %r604;
	ld.global.u32 	%r605, [%rd6+76];
	xor.b32  	%r972, %r972, %r605;
$L__BB2_13:
	and.b32  	%r607, %r576, 16;
	setp.eq.s32 	%p9, %r607, 0;
	@%p9 bra 	$L__BB2_15;
	ld.global.u32 	%r608, [%rd6+80];
	xor.b32  	%r976, %r976, %r608;
	ld.global.u32 	%r609, [%rd6+84];
	xor.b32  	%r975, %r975, %r609;
	ld.global.u32 	%r610, [%rd6+88];
	xor.b32  	%r974, %r974, %r610;
	ld.global.u32 	%r611, [%rd6+92];
	xor.b32  	%r973, %r973, %r611;
	ld.global.u32 	%r612, [%rd6+96];
	xor.b32  	%r972, %r972, %r612;
$L__BB2_15:
	and.b32  	%r614, %r576, 32;
	setp.eq.s32 	%p10, %r614, 0;
	@%p10 bra 	$L__BB2_17;
	ld.global.u32 	%r615, [%rd6+100];
	xor.b32  	%r976, %r976, %r615;
	ld.global.u32 	%r616, [%rd6+104];
	xor.b32  	%r975, %r975, %r616;
	ld.global.u32 	%r617, [%rd6+108];
	xor.b32  	%r974, %r974, %r617;
	ld.global.u32 	%r618, [%rd6+112];
	xor.b32  	%r973, %r973, %r618;
	ld.global.u32 	%r619, [%rd6+116];
	xor.b32  	%r972, %r972, %r619;
$L__BB2_17:
	and.b32  	%r621, %r576, 64;
	setp.eq.s32 	%p11, %r621, 0;
	@%p11 bra 	$L__BB2_19;
	ld.global.u32 	%r622, [%rd6+120];
	xor.b32  	%r976, %r976, %r622;
	ld.global.u32 	%r623, [%rd6+124];
	xor.b32  	%r975, %r975, %r623;
	ld.global.u32 	%r624, [%rd6+128];
	xor.b32  	%r974, %r974, %r624;
	ld.global.u32 	%r625, [%rd6+132];
	xor.b32  	%r973, %r973, %r625;
	ld.global.u32 	%r626, [%rd6+136];
	xor.b32  	%r972, %r972, %r626;
$L__BB2_19:
	and.b32  	%r628, %r576, 128;
	setp.eq.s32 	%p12, %r628, 0;
	@%p12 bra 	$L__BB2_21;
	ld.global.u32 	%r629, [%rd6+140];
	xor.b32  	%r976, %r976, %r629;
	ld.global.u32 	%r630, [%rd6+144];
	xor.b32  	%r975, %r975, %r630;
	ld.global.u32 	%r631, [%rd6+148];
	xor.b32  	%r974, %r974, %r631;
	ld.global.u32 	%r632, [%rd6+152];
	xor.b32  	%r973, %r973, %r632;
	ld.global.u32 	%r633, [%rd6+156];
	xor.b32  	%r972, %r972, %r633;
$L__BB2_21:
	and.b32  	%r635, %r576, 256;
	setp.eq.s32 	%p13, %r635, 0;
	@%p13 bra 	$L__BB2_23;
	ld.global.u32 	%r636, [%rd6+160];
	xor.b32  	%r976, %r976, %r636;
	ld.global.u32 	%r637, [%rd6+164];
	xor.b32  	%r975, %r975, %r637;
	ld.global.u32 	%r638, [%rd6+168];
	xor.b32  	%r974, %r974, %r638;
	ld.global.u32 	%r639, [%rd6+172];
	xor.b32  	%r973, %r973, %r639;
	ld.global.u32 	%r640, [%rd6+176];
	xor.b32  	%r972, %r972, %r640;
$L__BB2_23:
	and.b32  	%r642, %r576, 512;
	setp.eq.s32 	%p14, %r642, 0;
	@%p14 bra 	$L__BB2_25;
	ld.global.u32 	%r643, [%rd6+180];
	xor.b32  	%r976, %r976, %r643;
	ld.global.u32 	%r644, [%rd6+184];
	xor.b32  	%r975, %r975, %r644;
	ld.global.u32 	%r645, [%rd6+188];
	xor.b32  	%r974, %r974, %r645;
	ld.global.u32 	%r646, [%rd6+192];
	xor.b32  	%r973, %r973, %r646;
	ld.global.u32 	%r647, [%rd6+196];
	xor.b32  	%r972, %r972, %r647;
$L__BB2_25:
	and.b32  	%r649, %r576, 1024;
	setp.eq.s32 	%p15, %r649, 0;
	@%p15 bra 	$L__BB2_27;
	ld.global.u32 	%r650, [%rd6+200];
	xor.b32  	%r976, %r976, %r650;
	ld.global.u32 	%r651, [%rd6+204];
	xor.b32  	%r975, %r975, %r651;
	ld.global.u32 	%r652, [%rd6+208];
	xor.b32  	%r974, %r974, %r652;
	ld.global.u32 	%r653, [%rd6+212];
	xor.b32  	%r973, %r973, %r653;
	ld.global.u32 	%r654, [%rd6+216];
	xor.b32  	%r972, %r972, %r654;
$L__BB2_27:
	and.b32  	%r656, %r576, 2048;
	setp.eq.s32 	%p16, %r656, 0;
	@%p16 bra 	$L__BB2_29;
	ld.global.u32 	%r657, [%rd6+220];
	xor.b32  	%r976, %r976, %r657;
	ld.global.u32 	%r658, [%rd6+224];
	xor.b32  	%r975, %r975, %r658;
	ld.global.u32 	%r659, [%rd6+228];
	xor.b32  	%r974, %r974, %r659;
	ld.global.u32 	%r660, [%rd6+232];
	xor.b32  	%r973, %r973, %r660;
	ld.global.u32 	%r661, [%rd6+236];
	xor.b32  	%r972, %r972, %r661;
$L__BB2_29:
	and.b32  	%r663, %r576, 4096;
	setp.eq.s32 	%p17, %r663, 0;
	@%p17 bra 	$L__BB2_31;
	ld.global.u32 	%r664, [%rd6+240];
	xor.b32  	%r976, %r976, %r664;
	ld.global.u32 	%r665, [%rd6+244];
	xor.b32  	%r975, %r975, %r665;
	ld.global.u32 	%r666, [%rd6+248];
	xor.b32  	%r974, %r974, %r666;
	ld.global.u32 	%r667, [%rd6+252];
	xor.b32  	%r973, %r973, %r667;
	ld.global.u32 	%r668, [%rd6+256];
	xor.b32  	%r972, %r972, %r668;
$L__BB2_31:
	and.b32  	%r670, %r576, 8192;
	setp.eq.s32 	%p18, %r670, 0;
	@%p18 bra 	$L__BB2_33;
	ld.global.u32 	%r671, [%rd6+260];
	xor.b32  	%r976, %r976, %r671;
	ld.global.u32 	%r672, [%rd6+264];
	xor.b32  	%r975, %r975, %r672;
	ld.global.u32 	%r673, [%rd6+268];
	xor.b32  	%r974, %r974, %r673;
	ld.global.u32 	%r674, [%rd6+272];
	xor.b32  	%r973, %r973, %r674;
	ld.global.u32 	%r675, [%rd6+276];
	xor.b32  	%r972, %r972, %r675;
$L__BB2_33:
	and.b32  	%r677, %r576, 16384;
	setp.eq.s32 	%p19, %r677, 0;
	@%p19 bra 	$L__BB2_35;
	ld.global.u32 	%r678, [%rd6+280];
	xor.b32  	%r976, %r976, %r678;
	ld.global.u32 	%r679, [%rd6+284];
	xor.b32  	%r975, %r975, %r679;
	ld.global.u32 	%r680, [%rd6+288];
	xor.b32  	%r974, %r974, %r680;
	ld.global.u32 	%r681, [%rd6+292];
	xor.b32  	%r973, %r973, %r681;
	ld.global.u32 	%r682, [%rd6+296];
	xor.b32  	%r972, %r972, %r682;
$L__BB2_35:
	and.b32  	%r684, %r576, 32768;
	setp.eq.s32 	%p20, %r684, 0;
	@%p20 bra 	$L__BB2_37;
	ld.global.u32 	%r685, [%rd6+300];
	xor.b32  	%r976, %r976, %r685;
	ld.global.u32 	%r686, [%rd6+304];
	xor.b32  	%r975, %r975, %r686;
	ld.global.u32 	%r687, [%rd6+308];
	xor.b32  	%r974, %r974, %r687;
	ld.global.u32 	%r688, [%rd6+312];
	xor.b32  	%r973, %r973, %r688;
	ld.global.u32 	%r689, [%rd6+316];
	xor.b32  	%r972, %r972, %r689;
$L__BB2_37:
	add.s32 	%r971, %r971, 16;
	setp.ne.s32 	%p21, %r971, 32;
	@%p21 bra 	$L__BB2_5;
	mad.lo.s32 	%r690, %r965, -31, %r19;
	add.s32 	%r965, %r690, 1;
	setp.ne.s32 	%p22, %r965, 5;
	@%p22 bra 	$L__BB2_4;
	st.local.u32 	[%rd1+4], %r976;
	st.local.v2.u32 	[%rd1+8], {%r975, %r974};
	st.local.v2.u32 	[%rd1+16], {%r973, %r972};
	setp.eq.s64 	%p23, %rd4, 1;
	@%p23 bra 	$L__BB2_114;
	mov.b32 	%r972, 0;
	mov.u32 	%r973, %r972;
	mov.u32 	%r974, %r972;
	mov.u32 	%r975, %r972;
	mov.u32 	%r976, %r972;
	mov.u32 	%r1057, %r972;
$L__BB2_41:
	mul.wide.u32 	%rd38, %r1057, 4;
	add.s64 	%rd39, %rd1, %rd38;
	ld.local.u32 	%r194, [%rd39+4];
	shl.b32 	%r195, %r1057, 5;
	mov.b32 	%r1063, 0;
$L__BB2_42:
	.pragma "nounroll";
	shr.u32 	%r693, %r194, %r1063;
	and.b32  	%r694, %r693, 1;
	setp.eq.b32 	%p24, %r694, 1;
	not.pred 	%p25, %p24;
	add.s32 	%r695, %r195, %r1063;
	mul.lo.s32 	%r696, %r695, 5;
	mul.wide.u32 	%rd40, %r696, 4;
	add.s64 	%rd7, %rd5, %rd40;
	@%p25 bra 	$L__BB2_44;
	ld.global.u32 	%r697, [%rd7];
	xor.b32  	%r976, %r976, %r697;
	ld.global.u32 	%r698, [%rd7+4];
	xor.b32  	%r975, %r975, %r698;
	ld.global.u32 	%r699, [%rd7+8];
	xor.b32  	%r974, %r974, %r699;
	ld.global.u32 	%r700, [%rd7+12];
	xor.b32  	%r973, %r973, %r700;
	ld.global.u32 	%r701, [%rd7+16];
	xor.b32  	%r972, %r972, %r701;
$L__BB2_44:
	and.b32  	%r703, %r693, 2;
	setp.eq.s32 	%p26, %r703, 0;
	@%p26 bra 	$L__BB2_46;
	ld.global.u32 	%r704, [%rd7+20];
	xor.b32  	%r976, %r976, %r704;
	ld.global.u32 	%r705, [%rd7+24];
	xor.b32  	%r975, %r975, %r705;
	ld.global.u32 	%r706, [%rd7+28];
	xor.b32  	%r974, %r974, %r706;
	ld.global.u32 	%r707, [%rd7+32];
	xor.b32  	%r973, %r973, %r707;
	ld.global.u32 	%r708, [%rd7+36];
	xor.b32  	%r972, %r972, %r708;
$L__BB2_46:
	and.b32  	%r710, %r693, 4;
	setp.eq.s32 	%p27, %r710, 0;
	@%p27 bra 	$L__BB2_48;
	ld.global.u32 	%r711, [%rd7+40];
	xor.b32  	%r976, %r976, %r711;
	ld.global.u32 	%r712, [%rd7+44];
	xor.b32  	%r975, %r975, %r712;
	ld.global.u32 	%r713, [%rd7+48];
	xor.b32  	%r974, %r974, %r713;
	ld.global.u32 	%r714, [%rd7+52];
	xor.b32  	%r973, %r973, %r714;
	ld.global.u32 	%r715, [%rd7+56];
	xor.b32  	%r972, %r972, %r715;
$L__BB2_48:
	and.b32  	%r717, %r693, 8;
	setp.eq.s32 	%p28, %r717, 0;
	@%p28 bra 	$L__BB2_50;
	ld.global.u32 	%r718, [%rd7+60];
	xor.b32  	%r976, %r976, %r718;
	ld.global.u32 	%r719, [%rd7+64];
	xor.b32  	%r975, %r975, %r719;
	ld.global.u32 	%r720, [%rd7+68];
	xor.b32  	%r974, %r974, %r720;
	ld.global.u32 	%r721, [%rd7+72];
	xor.b32  	%r973, %r973, %r721;
	ld.global.u32 	%r722, [%rd7+76];
	xor.b32  	%r972, %r972, %r722;
$L__BB2_50:
	and.b32  	%r724, %r693, 16;
	setp.eq.s32 	%p29, %r724, 0;
	@%p29 bra 	$L__BB2_52;
	ld.global.u32 	%r725, [%rd7+80];
	xor.b32  	%r976, %r976, %r725;
	ld.global.u32 	%r726, [%rd7+84];
	xor.b32  	%r975, %r975, %r726;
	ld.global.u32 	%r727, [%rd7+88];
	xor.b32  	%r974, %r974, %r727;
	ld.global.u32 	%r728, [%rd7+92];
	xor.b32  	%r973, %r973, %r728;
	ld.global.u32 	%r729, [%rd7+96];
	xor.b32  	%r972, %r972, %r729;
$L__BB2_52:
	and.b32  	%r731, %r693, 32;
	setp.eq.s32 	%p30, %r731, 0;
	@%p30 bra 	$L__BB2_54;
	ld.global.u32 	%r732, [%rd7+100];
	xor.b32  	%r976, %r976, %r732;
	ld.global.u32 	%r733, [%rd7+104];
	xor.b32  	%r975, %r975, %r733;
	ld.global.u32 	%r734, [%rd7+108];
	xor.b32  	%r974, %r974, %r734;
	ld.global.u32 	%r735, [%rd7+112];
	xor.b32  	%r973, %r973, %r735;
	ld.global.u32 	%r736, [%rd7+116];
	xor.b32  	%r972, %r972, %r736;
$L__BB2_54:
	and.b32  	%r738, %r693, 64;
	setp.eq.s32 	%p31, %r738, 0;
	@%p31 bra 	$L__BB2_56;
	ld.global.u32 	%r739, [%rd7+120];
	xor.b32  	%r976, %r976, %r739;
	ld.global.u32 	%r740, [%rd7+124];
	xor.b32  	%r975, %r975, %r740;
	ld.global.u32 	%r741, [%rd7+128];
	xor.b32  	%r974, %r974, %r741;
	ld.global.u32 	%r742, [%rd7+132];
	xor.b32  	%r973, %r973, %r742;
	ld.global.u32 	%r743, [%rd7+136];
	xor.b32  	%r972, %r972, %r743;
$L__BB2_56:
	and.b32  	%r745, %r693, 128;
	setp.eq.s32 	%p32, %r745, 0;
	@%p32 bra 	$L__BB2_58;
	ld.global.u32 	%r746, [%rd7+140];
	xor.b32  	%r976, %r976, %r746;
	ld.global.u32 	%r747, [%rd7+144];
	xor.b32  	%r975, %r975, %r747;
	ld.global.u32 	%r748, [%rd7+148];
	xor.b32  	%r974, %r974, %r748;
	ld.global.u32 	%r749, [%rd7+152];
	xor.b32  	%r973, %r973, %r749;
	ld.global.u32 	%r750, [%rd7+156];
	xor.b32  	%r972, %r972, %r750;
$L__BB2_58:
	and.b32  	%r752, %r693, 256;
	setp.eq.s32 	%p33, %r752, 0;
	@%p33 bra 	$L__BB2_60;
	ld.global.u32 	%r753, [%rd7+160];
	xor.b32  	%r976, %r976, %r753;
	ld.global.u32 	%r754, [%rd7+164];
	xor.b32  	%r975, %r975, %r754;
	ld.global.u32 	%r755, [%rd7+168];
	xor.b32  	%r974, %r974, %r755;
	ld.global.u32 	%r756, [%rd7+172];
	xor.b32  	%r973, %r973, %r756;
	ld.global.u32 	%r757, [%rd7+176];
	xor.b32  	%r972, %r972, %r757;
$L__BB2_60:
	and.b32  	%r759, %r693, 512;
	setp.eq.s32 	%p34, %r759, 0;
	@%p34 bra 	$L__BB2_62;
	ld.global.u32 	%r760, [%rd7+180];
	xor.b32  	%r976, %r976, %r760;
	ld.global.u32 	%r761, [%rd7+184];
	xor.b32  	%r975, %r975, %r761;
	ld.global.u32 	%r762, [%rd7+188];
	xor.b32  	%r974, %r974, %r762;
	ld.global.u32 	%r763, [%rd7+192];
	xor.b32  	%r973, %r973, %r763;
	ld.global.u32 	%r764, [%rd7+196];
	xor.b32  	%r972, %r972, %r764;
$L__BB2_62:
	and.b32  	%r766, %r693, 1024;
	setp.eq.s32 	%p35, %r766, 0;
	@%p35 bra 	$L__BB2_64;
	ld.global.u32 	%r767, [%rd7+200];
	xor.b32  	%r976, %r976, %r767;
	ld.global.u32 	%r768, [%rd7+204];
	xor.b32  	%r975, %r975, %r768;
	ld.global.u32 	%r769, [%rd7+208];
	xor.b32  	%r974, %r974, %r769;
	ld.global.u32 	%r770, [%rd7+212];
	xor.b32  	%r973, %r973, %r770;
	ld.global.u32 	%r771, [%rd7+216];
	xor.b32  	%r972, %r972, %r771;
$L__BB2_64:
	and.b32  	%r773, %r693, 2048;
	setp.eq.s32 	%p36, %r773, 0;
	@%p36 bra 	$L__BB2_66;
	ld.global.u32 	%r774, [%rd7+220];
	xor.b32  	%r976, %r976, %r774;
	ld.global.u32 	%r775, [%rd7+224];
	xor.b32  	%r975, %r975, %r775;
	ld.global.u32 	%r776, [%rd7+228];
	xor.b32  	%r974, %r974, %r776;
	ld.global.u32 	%r777, [%rd7+232];
	xor.b32  	%r973, %r973, %r777;
	ld.global.u32 	%r778, [%rd7+236];
	xor.b32  	%r972, %r972, %r778;
$L__BB2_66:
	and.b32  	%r780, %r693, 4096;
	setp.eq.s32 	%p37, %r780, 0;
	@%p37 bra 	$L__BB2_68;
	ld.global.u32 	%r781, [%rd7+240];
	xor.b32  	%r976, %r976, %r781;
	ld.global.u32 	%r782, [%rd7+244];
	xor.b32  	%r975, %r975, %r782;
	ld.global.u32 	%r783, [%rd7+248];
	xor.b32  	%r974, %r974, %r783;
	ld.global.u32 	%r784, [%rd7+252];
	xor.b32  	%r973, %r973, %r784;
	ld.global.u32 	%r785, [%rd7+256];
	xor.b32  	%r972, %r972, %r785;
$L__BB2_68:
	and.b32  	%r787, %r693, 8192;
	setp.eq.s32 	%p38, %r787, 0;
	@%p38 bra 	$L__BB2_70;
	ld.global.u32 	%r788, [%rd7+260];
	xor.b32  	%r976, %r976, %r788;
	ld.global.u32 	%r789, [%rd7+264];
	xor.b32  	%r975, %r975, %r789;
	ld.global.u32 	%r790, [%rd7+268];
	xor.b32  	%r974, %r974, %r790;
	ld.global.u32 	%r791, [%rd7+272];
	xor.b32  	%r973, %r973, %r791;
	ld.global.u32 	%r792, [%rd7+276];
	xor.b32  	%r972, %r972, %r792;
$L__BB2_70:
	and.b32  	%r794, %r693, 16384;
	setp.eq.s32 	%p39, %r794, 0;
	@%p39 bra 	$L__BB2_72;
	ld.global.u32 	%r795, [%rd7+280];
	xor.b32  	%r976, %r976, %r795;
	ld.global.u32 	%r796, [%rd7+284];
	xor.b32  	%r975, %r975, %r796;
	ld.global.u32 	%r797, [%rd7+288];
	xor.b32  	%r974, %r974, %r797;
	ld.global.u32 	%r798, [%rd7+292];
	xor.b32  	%r973, %r973, %r798;
	ld.global.u32 	%r799, [%rd7+296];
	xor.b32  	%r972, %r972, %r799;
$L__BB2_72:
	and.b32  	%r801, %r693, 32768;
	setp.eq.s32 	%p40, %r801, 0;
	@%p40 bra 	$L__BB2_74;
	ld.global.u32 	%r802, [%rd7+300];
	xor.b32  	%r976, %r976, %r802;
	ld.global.u32 	%r803, [%rd7+304];
	xor.b32  	%r975, %r975, %r803;
	ld.global.u32 	%r804, [%rd7+308];
	xor.b32  	%r974, %r974, %r804;
	ld.global.u32 	%r805, [%rd7+312];
	xor.b32  	%r973, %r973, %r805;
	ld.global.u32 	%r806, [%rd7+316];
	xor.b32  	%r972, %r972, %r806;
$L__BB2_74:
	add.s32 	%r1063, %r1063, 16;
	setp.ne.s32 	%p41, %r1063, 32;
	@%p41 bra 	$L__BB2_42;
	mad.lo.s32 	%r807, %r1057, -31, %r195;
	add.s32 	%r1057, %r807, 1;
	setp.ne.s32 	%p42, %r1057, 5;
	@%p42 bra 	$L__BB2_41;
	st.local.u32 	[%rd1+4], %r976;
	st.local.v2.u32 	[%rd1+8], {%r975, %r974};
	st.local.v2.u32 	[%rd1+16], {%r973, %r972};
	setp.ne.s64 	%p43, %rd4, 3;
	@%p43 bra 	$L__BB2_114;
	mov.b32 	%r972, 0;
	mov.u32 	%r973, %r972;
	mov.u32 	%r974, %r972;
	mov.u32 	%r975, %r972;
	mov.u32 	%r976, %r972;
	mov.u32 	%r1149, %r972;
$L__BB2_78:
	mul.wide.u32 	%rd41, %r1149, 4;
	add.s64 	%rd42, %rd1, %rd41;
	ld.local.u32 	%r370, [%rd42+4];
	shl.b32 	%r371, %r1149, 5;
	mov.b32 	%r1155, 0;
$L__BB2_79:
	.pragma "nounroll";
	shr.u32 	%r810, %r370, %r1155;
	and.b32  	%r811, %r810, 1;
	setp.eq.b32 	%p44, %r811, 1;
	not.pred 	%p45, %p44;
	add.s32 	%r812, %r371, %r1155;
	mul.lo.s32 	%r813, %r812, 5;
	mul.wide.u32 	%rd43, %r813, 4;
	add.s64 	%rd8, %rd5, %rd43;
	@%p45 bra 	$L__BB2_81;
	ld.global.u32 	%r814, [%rd8];
	xor.b32  	%r976, %r976, %r814;
	ld.global.u32 	%r815, [%rd8+4];
	xor.b32  	%r975, %r975, %r815;
	ld.global.u32 	%r816, [%rd8+8];
	xor.b32  	%r974, %r974, %r816;
	ld.global.u32 	%r817, [%rd8+12];
	xor.b32  	%r973, %r973, %r817;
	ld.global.u32 	%r818, [%rd8+16];
	xor.b32  	%r972, %r972, %r818;
$L__BB2_81:
	and.b32  	%r820, %r810, 2;
	setp.eq.s32 	%p46, %r820, 0;
	@%p46 bra 	$L__BB2_83;
	ld.global.u32 	%r821, [%rd8+20];
	xor.b32  	%r976, %r976, %r821;
	ld.global.u32 	%r822, [%rd8+24];
	xor.b32  	%r975, %r975, %r822;
	ld.global.u32 	%r823, [%rd8+28];
	xor.b32  	%r974, %r974, %r823;
	ld.global.u32 	%r824, [%rd8+32];
	xor.b32  	%r973, %r973, %r824;
	ld.global.u32 	%r825, [%rd8+36];
	xor.b32  	%r972, %r972, %r825;
$L__BB2_83:
	and.b32  	%r827, %r810, 4;
	setp.eq.s32 	%p47, %r827, 0;
	@%p47 bra 	$L__BB2_85;
	ld.global.u32 	%r828, [%rd8+40];
	xor.b32  	%r976, %r976, %r828;
	ld.global.u32 	%r829, [%rd8+44];
	xor.b32  	%r975, %r975, %r829;
	ld.global.u32 	%r830, [%rd8+48];
	xor.b32  	%r974, %r974, %r830;
	ld.global.u32 	%r831, [%rd8+52];
	xor.b32  	%r973, %r973, %r831;
	ld.global.u32 	%r832, [%rd8+56];
	xor.b32  	%r972, %r972, %r832;
$L__BB2_85:
	and.b32  	%r834, %r810, 8;
	setp.eq.s32 	%p48, %r834, 0;
	@%p48 bra 	$L__BB2_87;
	ld.global.u32 	%r835, [%rd8+60];
	xor.b32  	%r976, %r976, %r835;
	ld.global.u32 	%r836, [%rd8+64];
	xor.b32  	%r975, %r975, %r836;
	ld.global.u32 	%r837, [%rd8+68];
	xor.b32  	%r974, %r974, %r837;
	ld.global.u32 	%r838, [%rd8+72];
	xor.b32  	%r973, %r973, %r838;
	ld.global.u32 	%r839, [%rd8+76];
	xor.b32  	%r972, %r972, %r839;
$L__BB2_87:
	and.b32  	%r841, %r810, 16;
	setp.eq.s32 	%p49, %r841, 0;
	@%p49 bra 	$L__BB2_89;
	ld.global.u32 	%r842, [%rd8+80];
	xor.b32  	%r976, %r976, %r842;
	ld.global.u32 	%r843, [%rd8+84];
	xor.b32  	%r975, %r975, %r843;
	ld.global.u32 	%r844, [%rd8+88];
	xor.b32  	%r974, %r974, %r844;
	ld.global.u32 	%r845, [%rd8+92];
	xor.b32  	%r973, %r973, %r845;
	ld.global.u32 	%r846, [%rd8+96];
	xor.b32  	%r972, %r972, %r846;
$L__BB2_89:
	and.b32  	%r848, %r810, 32;
	setp.eq.s32 	%p50, %r848, 0;
	@%p50 bra 	$L__BB2_91;
	ld.global.u32 	%r849, [%rd8+100];
	xor.b32  	%r976, %r976, %r849;
	ld.global.u32 	%r850, [%rd8+104];
	xor.b32  	%r975, %r975, %r850;
	ld.global.u32 	%r851, [%rd8+108];
	xor.b32  	%r974, %r974, %r851;
	ld.global.u32 	%r852, [%rd8+112];
	xor.b32  	%r973, %r973, %r852;
	ld.global.u32 	%r853, [%rd8+116];
	xor.b32  	%r972, %r972, %r853;
$L__BB2_91:
	and.b32  	%r855, %r810, 64;
	setp.eq.s32 	%p51, %r855, 0;
	@%p51 bra 	$L__BB2_93;
	ld.global.u32 	%r856, [%rd8+120];
	xor.b32  	%r976, %r976, %r856;
	ld.global.u32 	%r857, [%rd8+124];
	xor.b32  	%r975, %r975, %r857;
	ld.global.u32 	%r858, [%rd8+128];
	xor.b32  	%r974, %r974, %r858;
	ld.global.u32 	%r859, [%rd8+132];
	xor.b32  	%r973, %r973, %r859;
	ld.global.u32 	%r860, [%rd8+136];
	xor.b32  	%r972, %r972, %r860;
$L__BB2_93:
	and.b32  	%r862, %r810, 128;
	setp.eq.s32 	%p52, %r862, 0;
	@%p52 bra 	$L__BB2_95;
	ld.global.u32 	%r863, [%rd8+140];
	xor.b32  	%r976, %r976, %r863;
	ld.global.u32 	%r864, [%rd8+144];
	xor.b32  	%r975, %r975, %r864;
	ld.global.u32 	%r865, [%rd8+148];
	xor.b32  	%r974, %r974, %r865;
	ld.global.u32 	%r866, [%rd8+152];
	xor.b32  	%r973, %r973, %r866;
	ld.global.u32 	%r867, [%rd8+156];
	xor.b32  	%r972, %r972, %r867;
$L__BB2_95:
	and.b32  	%r869, %r810, 256;
	setp.eq.s32 	%p53, %r869, 0;
	@%p53 bra 	$L__BB2_97;
	ld.global.u32 	%r870, [%rd8+160];
	xor.b32  	%r976, %r976, %r870;
	ld.global.u32 	%r871, [%rd8+164];
	xor.b32  	%r975, %r975, %r871;
	ld.global.u32 	%r872, [%rd8+168];
	xor.b32  	%r974, %r974, %r872;
	ld.global.u32 	%r873, [%rd8+172];
	xor.b32  	%r973, %r973, %r873;
	ld.global.u32 	%r874, [%rd8+176];
	xor.b32  	%r972, %r972, %r874;
$L__BB2_97:
	and.b32  	%r876, %r810, 512;
	setp.eq.s32 	%p54, %r876, 0;
	@%p54 bra 	$L__BB2_99;
	ld.global.u32 	%r877, [%rd8+180];
	xor.b32  	%r976, %r976, %r877;
	ld.global.u32 	%r878, [%rd8+184];
	xor.b32  	%r975, %r975, %r878;
	ld.global.u32 	%r879, [%rd8+188];
	xor.b32  	%r974, %r974, %r879;
	ld.global.u32 	%r880, [%rd8+192];
	xor.b32  	%r973, %r973, %r880;
	ld.global.u32 	%r881, [%rd8+196];
	xor.b32  	%r972, %r972, %r881;
$L__BB2_99:
	and.b32  	%r883, %r810, 1024;
	setp.eq.s32 	%p55, %r883, 0;
	@%p55 bra 	$L__BB2_101;
	ld.global.u32 	%r884, [%rd8+200];
	xor.b32  	%r976, %r976, %r884;
	ld.global.u32 	%r885, [%rd8+204];
	xor.b32  	%r975, %r975, %r885;
	ld.global.u32 	%r886, [%rd8+208];
	xor.b32  	%r974, %r974, %r886;
	ld.global.u32 	%r887, [%rd8+212];
	xor.b32  	%r973, %r973, %r887;
	ld.global.u32 	%r888, [%rd8+216];
	xor.b32  	%r972, %r972, %r888;
$L__BB2_101:
	and.b32  	%r890, %r810, 2048;
	setp.eq.s32 	%p56, %r890, 0;
	@%p56 bra 	$L__BB2_103;
	ld.global.u32 	%r891, [%rd8+220];
	xor.b32  	%r976, %r976, %r891;
	ld.global.u32 	%r892, [%rd8+224];
	xor.b32  	%r975, %r975, %r892;
	ld.global.u32 	%r893, [%rd8+228];
	xor.b32  	%r974, %r974, %r893;
	ld.global.u32 	%r894, [%rd8+232];
	xor.b32  	%r973, %r973, %r894;
	ld.global.u32 	%r895, [%rd8+236];
	xor.b32  	%r972, %r972, %r895;
$L__BB2_103:
	and.b32  	%r897, %r810, 4096;
	setp.eq.s32 	%p57, %r897, 0;
	@%p57 bra 	$L__BB2_105;
	ld.global.u32 	%r898, [%rd8+240];
	xor.b32  	%r976, %r976, %r898;
	ld.global.u32 	%r899, [%rd8+244];
	xor.b32  	%r975, %r975, %r899;
	ld.global.u32 	%r900, [%rd8+248];
	xor.b32  	%r974, %r974, %r900;
	ld.global.u32 	%r901, [%rd8+252];
	xor.b32  	%r973, %r973, %r901;
	ld.global.u32 	%r902, [%rd8+256];
	xor.b32  	%r972, %r972, %r902;
$L__BB2_105:
	and.b32  	%r904, %r810, 8192;
	setp.eq.s32 	%p58, %r904, 0;
	@%p58 bra 	$L__BB2_107;
	ld.global.u32 	%r905, [%rd8+260];
	xor.b32  	%r976, %r976, %r905;
	ld.global.u32 	%r906, [%rd8+264];
	xor.b32  	%r975, %r975, %r906;
	ld.global.u32 	%r907, [%rd8+268];
	xor.b32  	%r974, %r974, %r907;
	ld.global.u32 	%r908, [%rd8+272];
	xor.b32  	%r973, %r973, %r908;
	ld.global.u32 	%r909, [%rd8+276];
	xor.b32  	%r972, %r972, %r909;
$L__BB2_107:
	and.b32  	%r911, %r810, 16384;
	setp.eq.s32 	%p59, %r911, 0;
	@%p59 bra 	$L__BB2_109;
	ld.global.u32 	%r912, [%rd8+280];
	xor.b32  	%r976, %r976, %r912;
	ld.global.u32 	%r913, [%rd8+284];
	xor.b32  	%r975, %r975, %r913;
	ld.global.u32 	%r914, [%rd8+288];
	xor.b32  	%r974, %r974, %r914;
	ld.global.u32 	%r915, [%rd8+292];
	xor.b32  	%r973, %r973, %r915;
	ld.global.u32 	%r916, [%rd8+296];
	xor.b32  	%r972, %r972, %r916;
$L__BB2_109:
	and.b32  	%r918, %r810, 32768;
	setp.eq.s32 	%p60, %r918, 0;
	@%p60 bra 	$L__BB2_111;
	ld.global.u32 	%r919, [%rd8+300];
	xor.b32  	%r976, %r976, %r919;
	ld.global.u32 	%r920, [%rd8+304];
	xor.b32  	%r975, %r975, %r920;
	ld.global.u32 	%r921, [%rd8+308];
	xor.b32  	%r974, %r974, %r921;
	ld.global.u32 	%r922, [%rd8+312];
	xor.b32  	%r973, %r973, %r922;
	ld.global.u32 	%r923, [%rd8+316];
	xor.b32  	%r972, %r972, %r923;
$L__BB2_111:
	add.s32 	%r1155, %r1155, 16;
	setp.ne.s32 	%p61, %r1155, 32;
	@%p61 bra 	$L__BB2_79;
	mad.lo.s32 	%r924, %r1149, -31, %r371;
	add.s32 	%r1149, %r924, 1;
	setp.ne.s32 	%p62, %r1149, 5;
	@%p62 bra 	$L__BB2_78;
	st.local.u32 	[%rd1+4], %r976;
	st.local.v2.u32 	[%rd1+8], {%r975, %r974};
	st.local.v2.u32 	[%rd1+16], {%r973, %r972};
$L__BB2_114:
	shr.u64 	%rd70, %rd3, 2;
	add.s32 	%r959, %r959, 1;
	setp.gt.u64 	%p63, %rd3, 3;
	@%p63 bra 	$L__BB2_2;
$L__BB2_115:
	mul.lo.s32 	%r1246, %r566, %r1;
	add.s32 	%r552, %r1246, %r566;
	setp.ge.u32 	%p64, %r1246, %r552;
	@%p64 bra 	$L__BB2_144;
	add.u64 	%rd65, %SP, 48;
	mov.u64 	%rd67, $str$1;
$L__BB2_117:
	ld.param.u64 	%rd69, [_Z14testCandidatesiPy_param_1];
	cvta.to.global.u64 	%rd44, %rd69;
	mul.wide.s32 	%rd45, %r1246, 8;
	add.s64 	%rd10, %rd44, %rd45;
	ld.global.u64 	%rd11, [%rd10];
	setp.eq.s64 	%p65, %rd11, 0;
	@%p65 bra 	$L__BB2_143;
	setp.lt.u64 	%p67, %rd11, 10201;
	mov.pred 	%p66, -1;
	mov.pred 	%p83, %p66;
	@%p67 bra 	$L__BB2_125;
	mov.b64 	%rd71, 101;
	bra.uni 	$L__BB2_121;
$L__BB2_120:
	add.s64 	%rd71, %rd71, 2;
	mul.lo.s64 	%rd49, %rd71, %rd71;
	setp.gt.u64 	%p72, %rd49, %rd11;
	mov.pred 	%p83, %p66;
	@%p72 bra 	$L__BB2_125;
$L__BB2_121:
	or.b64  	%rd47, %rd11, %rd71;
	and.b64  	%rd48, %rd47, -4294967296;
	setp.ne.s64 	%p68, %rd48, 0;
	@%p68 bra 	$L__BB2_123;
	cvt.u32.u64 	%r925, %rd71;
	cvt.u32.u64 	%r926, %rd11;
	rem.u32 	%r927, %r926, %r925;
	cvt.u64.u32 	%rd72, %r927;
	bra.uni 	$L__BB2_124;
$L__BB2_123:
	rem.u64 	%rd72, %rd11, %rd71;
$L__BB2_124:
	setp.ne.s64 	%p70, %rd72, 0;
	mov.pred 	%p83, 0;
	@%p70 bra 	$L__BB2_120;
$L__BB2_125:
	mov.b32 	%r1247, 0;
	add.s64 	%rd17, %rd11, -1;
	add.s64 	%rd54, %rd11, -4;
	cvt.rn.f64.u64 	%fd3, %rd54;
	mov.u32 	%r1248, %r2;
	mov.u32 	%r1249, %r973;
	mov.u32 	%r1250, %r972;
	mov.u32 	%r1251, %r975;
	mov.u32 	%r1252, %r974;
	mov.u32 	%r1253, %r976;
	bra.uni 	$L__BB2_127;
$L__BB2_126:
	add.s32 	%r1247, %r1247, 1;
	setp.eq.s32 	%p81, %r1247, 10;
	@%p81 bra 	$L__BB2_141;
$L__BB2_127:
	mov.u32 	%r557, %r1253;
	mov.u32 	%r1253, %r1252;
	mov.u32 	%r558, %r1251;
	mov.u32 	%r1252, %r1250;
	mov.u32 	%r1251, %r1249;
	setp.eq.s64 	%p73, %rd11, 1;
	shr.u32 	%r929, %r557, 2;
	xor.b32  	%r930, %r929, %r557;
	shl.b32 	%r931, %r1252, 4;
	shl.b32 	%r932, %r930, 1;
	xor.b32  	%r933, %r931, %r932;
	xor.b32  	%r934, %r933, %r1252;
	xor.b32  	%r1249, %r934, %r930;
	add.s32 	%r935, %r1248, %r1249;
	add.s32 	%r936, %r935, 362437;
	shr.u32 	%r937, %r558, 2;
	xor.b32  	%r938, %r937, %r558;
	shl.b32 	%r939, %r1249, 4;
	shl.b32 	%r940, %r938, 1;
	xor.b32  	%r941, %r940, %r939;
	xor.b32  	%r942, %r941, %r938;
	xor.b32  	%r1250, %r942, %r1249;
	add.s32 	%r1248, %r1248, 724874;
	add.s32 	%r943, %r1250, %r1248;
	cvt.u64.u32 	%rd50, %r936;
	mul.wide.u32 	%rd51, %r943, 2097152;
	xor.b64  	%rd52, %rd51, %rd50;
	cvt.rn.f64.u64 	%fd2, %rd52;
	fma.rn.f64 	%fd1, %fd2, 0d3CA0000000000000, 0d3C90000000000000;
	@%p73 bra 	$L__BB2_126;
	fma.rn.f64 	%fd4, %fd1, %fd3, 0d4000000000000000;
	cvt.rzi.u64.f64 	%rd75, %fd4;
	mov.b64 	%rd76, 1;
	mov.u64 	%rd73, %rd17;
$L__BB2_129:
	and.b64  	%rd55, %rd73, 1;
	setp.eq.b64 	%p74, %rd55, 1;
	not.pred 	%p75, %p74;
	@%p75 bra 	$L__BB2_133;
	mul.lo.s64 	%rd22, %rd76, %rd75;
	or.b64  	%rd56, %rd22, %rd11;
	and.b64  	%rd57, %rd56, -4294967296;
	setp.ne.s64 	%p76, %rd57, 0;
	@%p76 bra 	$L__BB2_132;
	cvt.u32.u64 	%r944, %rd11;
	cvt.u32.u64 	%r945, %rd22;
	rem.u32 	%r946, %r945, %r944;
	cvt.u64.u32 	%rd76, %r946;
	bra.uni 	$L__BB2_133;
$L__BB2_132:
	rem.u64 	%rd76, %rd22, %rd11;
$L__BB2_133:
	mul.lo.s64 	%rd26, %rd75, %rd75;
	or.b64  	%rd58, %rd26, %rd11;
	and.b64  	%rd59, %rd58, -4294967296;
	setp.ne.s64 	%p77, %rd59, 0;
	@%p77 bra 	$L__BB2_135;
	cvt.u32.u64 	%r947, %rd11;
	cvt.u32.u64 	%r948, %rd26;
	rem.u32 	%r949, %r948, %r947;
	cvt.u64.u32 	%rd75, %r949;
	bra.uni 	$L__BB2_136;
$L__BB2_135:
	rem.u64 	%rd75, %rd26, %rd11;
$L__BB2_136:
	setp.gt.u64 	%p78, %rd73, 1;
	shr.u64 	%rd73, %rd73, 1;
	@%p78 bra 	$L__BB2_129;
	setp.eq.s64 	%p79, %rd76, 1;
	@%p79 bra 	$L__BB2_126;
	not.pred 	%p80, %p83;
	@%p80 bra 	$L__BB2_140;
	add.u64 	%rd60, %SP, 48;
	add.u64 	%rd61, %SPL, 48;
	st.local.u64 	[%rd61], %rd11;
	mov.u64 	%rd62, $str;
	cvta.global.u64 	%rd63, %rd62;
	{ // callseq 0, 0
	.param .b64 param0;
	st.param.b64 	[param0], %rd63;
	.param .b64 param1;
	st.param.b64 	[param1], %rd60;
	.param .b32 retval0;
	call.uni (retval0), 
	vprintf, 
	(
	param0, 
	param1
	);
	ld.param.b32 	%r950, [retval0];
	} // callseq 0
$L__BB2_140:
	mov.b64 	%rd64, 0;
	st.global.u64 	[%rd10], %rd64;
	bra.uni 	$L__BB2_143;
$L__BB2_141:
	@%p83 bra 	$L__BB2_143;
	cvta.to.local.u64 	%rd66, %rd65;
	st.local.u64 	[%rd66], %rd11;
	cvta.global.u64 	%rd68, %rd67;
	{ // callseq 1, 0
	.param .b64 param0;
	st.param.b64 	[param0], %rd68;
	.param .b64 param1;
	st.param.b64 	[param1], %rd65;
	.param .b32 retval0;
	call.uni (retval0), 
	vprintf, 
	(
	param0, 
	param1
	);
	ld.param.b32 	%r952, [retval0];
	} // callseq 1
$L__BB2_143:
	add.s32 	%r1246, %r1246, 1;
	setp.ne.s32 	%p82, %r1246, %r552;
	@%p82 bra 	$L__BB2_117;
$L__BB2_144:
	ret;

}


// ===== COMPILED SASS (sm_100) =====

	.target	sm_100

	.elftype	@"ET_EXEC"


//--------------------- .note.nv.tkinfo           --------------------------
	.section	.note.nv.tkinfo,"",@"SHT_NOTE"
	.sectionflags	@"SHF_NOTE_NV_TKINFO"
	.tkinfo
        /*0018*/ 	.word	0x00000002
        /*0030*/ 	.string	""
        /*0030*/ 	.string	"ptxas"
        /*0030*/ 	.string	"Cuda compilation tools, release 13.0, V13.0.88"
        /*0030*/ 	.string	"Build cuda_13.0.r13.0/compiler.36424714_0"
        /*0030*/ 	.string	"-arch sm_100 -m 64 "



//--------------------- .note.nv.cuinfo           --------------------------
	.section	.note.nv.cuinfo,"",@"SHT_NOTE"
	.sectionflags	@"SHF_NOTE_NV_CUINFO"
        /*0018*/ 	.short	0x0002
        /*001a*/ 	.short	0x0064
        /*001c*/ 	.short	0x0082
	.zero		2


//--------------------- .nv.info                  --------------------------
	.section	.nv.info,"",@"SHT_CUDA_INFO"
	.align	4


	//----- nvinfo : EIATTR_REGCOUNT
	.align		4
        /*0000*/ 	.byte	0x04, 0x2f
        /*0002*/ 	.short	(.L_14 - .L_13)
	.align		4
.L_13:
        /*0004*/ 	.word	index@(_Z15primeCandidatesiyPy)
        /*0008*/ 	.word	0x0000001b


	//----- nvinfo : EIATTR_FRAME_SIZE
	.align		4
.L_14:
        /*000c*/ 	.byte	0x04, 0x11
        /*000e*/ 	.short	(.L_16 - .L_15)
	.align		4
.L_15:
        /*0010*/ 	.word	index@(_Z15primeCandidatesiyPy)
        /*0014*/ 	.word	0x00000000


	//----- nvinfo : EIATTR_REGCOUNT
	.align		4
.L_16:
        /*0018*/ 	.byte	0x04, 0x2f
        /*001a*/ 	.short	(.L_18 - .L_17)
	.align		4
.L_17:
        /*001c*/ 	.word	index@(_Z16filterCandidatesiPy)
        /*0020*/ 	.word	0x00000018


	//----- nvinfo : EIATTR_FRAME_SIZE
	.align		4
.L_18:
        /*0024*/ 	.byte	0x04, 0x11
        /*0026*/ 	.short	(.L_20 - .L_19)
	.align		4
.L_19:
        /*0028*/ 	.word	index@(_Z16filterCandidatesiPy)
        /*002c*/ 	.word	0x00000000


	//----- nvinfo : EIATTR_REGCOUNT
	.align		4
.L_20:
        /*0030*/ 	.byte	0x04, 0x2f
        /*0032*/ 	.short	(.L_22 - .L_21)
	.align		4
.L_21:
        /*0034*/ 	.word	index@(_Z14testCandidatesiPy)
        /*0038*/ 	.word	0x00000030


	//----- nvinfo : EIATTR_FRAME_SIZE
	.align		4
.L_22:
        /*003c*/ 	.byte	0x04, 0x11
        /*003e*/ 	.short	(.L_24 - .L_23)
	.align		4
.L_23:
        /*0040*/ 	.word	index@($__internal_0_$__cuda_sm20_rem_u64)
        /*0044*/ 	.word	0x00000038


	//----- nvinfo : EIATTR_FRAME_SIZE
	.align		4
.L_24:
        /*0048*/ 	.byte	0x04, 0x11
        /*004a*/ 	.short	(.L_26 - .L_25)
	.align		4
.L_25:
        /*004c*/ 	.word	index@(_Z14testCandidatesiPy)
        /*0050*/ 	.word	0x00000038


	//----- nvinfo : EIATTR_MIN_STACK_SIZE
	.align		4
.L_26:
        /*0054*/ 	.byte	0x04, 0x12
        /*0056*/ 	.short	(.L_28 - .L_27)
	.align		4
.L_27:
        /*0058*/ 	.word	index@(_Z14testCandidatesiPy)
        /*005c*/ 	.word	0x00000038


	//----- nvinfo : EIATTR_MIN_STACK_SIZE
	.align		4
.L_28:
        /*0060*/ 	.byte	0x04, 0x12
        /*0062*/ 	.short	(.L_30 - .L_29)
	.align		4
.L_29:
        /*0064*/ 	.word	index@(_Z16filterCandidatesiPy)
        /*0068*/ 	.word	0x00000000


	//----- nvinfo : EIATTR_MIN_STACK_SIZE
	.align		4
.L_30:
        /*006c*/ 	.byte	0x04, 0x12
        /*006e*/ 	.short	(.L_32 - .L_31)
	.align		4
.L_31:
        /*0070*/ 	.word	index@(_Z15primeCandidatesiyPy)
        /*0074*/ 	.word	0x00000000
.L_32:


//--------------------- .nv.compat                --------------------------
	.section	.nv.compat,"",@"SHT_CUDA_COMPAT_INFO"
	.align	4
        /*0000*/ 	.byte	0x02, 0x09, 0x00, 0x00, 0x02, 0x02, 0x01, 0x00, 0x02, 0x05, 0x05, 0x00, 0x03, 0x07, 0x01, 0x01
        /*0010*/ 	.byte	0x02, 0x03, 0x00, 0x00, 0x02, 0x06, 0x01, 0x00, 0x04, 0x0b, 0x08, 0x00, 0x01, 0x00, 0x00, 0x00
        /*0020*/ 	.byte	0x00, 0x00, 0x00, 0x00


//--------------------- .nv.info._Z14testCandidatesiPy --------------------------
	.section	.nv.info._Z14testCandidatesiPy,"",@"SHT_CUDA_INFO"
	.sectionflags	@""
	.align	4


	//----- nvinfo : EIATTR_CUDA_API_VERSION
	.align		4
        /*0000*/ 	.byte	0x04, 0x37
        /*0002*/ 	.short	(.L_34 - .L_33)
.L_33:
        /*0004*/ 	.word	0x00000082


	//----- nvinfo : EIATTR_KPARAM_INFO
	.align		4
.L_34:
        /*0008*/ 	.byte	0x04, 0x17
        /*000a*/ 	.short	(.L_36 - .L_35)
.L_35:
        /*000c*/ 	.word	0x00000000
        /*0010*/ 	.short	0x0001
        /*0012*/ 	.short	0x0008
        /*0014*/ 	.byte	0x00, 0xf5, 0x21, 0x00


	//----- nvinfo : EIATTR_KPARAM_INFO
	.align		4
.L_36:
        /*0018*/ 	.byte	0x04, 0x17
        /*001a*/ 	.short	(.L_38 - .L_37)
.L_37:
        /*001c*/ 	.word	0x00000000
        /*0020*/ 	.short	0x0000
        /*0022*/ 	.short	0x0000
        /*0024*/ 	.byte	0x00, 0xf0, 0x11, 0x00


	//----- nvinfo : EIATTR_SPARSE_MMA_MASK
	.align		4
.L_38:
        /*0028*/ 	.byte	0x03, 0x50
        /*002a*/ 	.short	0x0000


	//----- nvinfo : EIATTR_MAXREG_COUNT
	.align		4
        /*002c*/ 	.byte	0x03, 0x1b
        /*002e*/ 	.short	0x00ff


	//----- nvinfo : EIATTR_EXTERNS
	.align		4
        /*0030*/ 	.byte	0x04, 0x0f
        /*0032*/ 	.short	(.L_40 - .L_39)


	//   ....[0]....
	.align		4
.L_39:
        /*0034*/ 	.word	index@(vprintf)


	//----- nvinfo : EIATTR_MERCURY_ISA_VERSION
	.align		4
.L_40:
        /*0038*/ 	.byte	0x03, 0x5f
        /*003a*/ 	.short	0x0101


	//----- nvinfo : EIATTR_VRC_CTA_INIT_COUNT
	.align		4
        /*003c*/ 	.byte	0x02, 0x4a
	.zero		1
	.zero		1


	//----- nvinfo : EIATTR_SYSCALL_OFFSETS
	.align		4
        /*0040*/ 	.byte	0x04, 0x46
        /*0042*/ 	.short	(.L_42 - .L_41)


	//   ....[0]....
.L_41:
        /*0044*/ 	.word	0x000034b0


	//   ....[1]....
        /*0048*/ 	.word	0x000035a0


	//----- nvinfo : EIATTR_EXIT_INSTR_OFFSETS
	.align		4
.L_42:
        /*004c*/ 	.byte	0x04, 0x1c
        /*004e*/ 	.short	(.L_44 - .L_43)


	//   ....[0]....
.L_43:
        /*0050*/ 	.word	0x00002710


	//   ....[1]....
        /*0054*/ 	.word	0x00003600


	//----- nvinfo : EIATTR_CRS_STACK_SIZE
	.align		4
.L_44:
        /*0058*/ 	.byte	0x04, 0x1e
        /*005a*/ 	.short	(.L_46 - .L_45)
.L_45:
        /*005c*/ 	.word	0x00000000


	//----- nvinfo : EIATTR_CBANK_PARAM_SIZE
	.align		4
.L_46:
        /*0060*/ 	.byte	0x03, 0x19
        /*0062*/ 	.short	0x0010


	//----- nvinfo : EIATTR_PARAM_CBANK
	.align		4
        /*0064*/ 	.byte	0x04, 0x0a
        /*0066*/ 	.short	(.L_48 - .L_47)
	.align		4
.L_47:
        /*0068*/ 	.word	index@(.nv.constant0._Z14testCandidatesiPy)
        /*006c*/ 	.short	0x0380
        /*006e*/ 	.short	0x0010


	//----- nvinfo : EIATTR_SW_WAR
	.align		4
.L_48:
        /*0070*/ 	.byte	0x04, 0x36
        /*0072*/ 	.short	(.L_50 - .L_49)
.L_49:
        /*0074*/ 	.word	0x00000008
.L_50:


//--------------------- .nv.info._Z16filterCandidatesiPy --------------------------
	.section	.nv.info._Z16filterCandidatesiPy,"",@"SHT_CUDA_INFO"
	.sectionflags	@""
	.align	4


	//----- nvinfo : EIATTR_CUDA_API_VERSION
	.align		4
        /*0000*/ 	.byte	0x04, 0x37
        /*0002*/ 	.short	(.L_52 - .L_51)
.L_51:
        /*0004*/ 	.word	0x00000082


	//----- nvinfo : EIATTR_KPARAM_INFO
	.align		4
.L_52:
        /*0008*/ 	.byte	0x04, 0x17
        /*000a*/ 	.short	(.L_54 - .L_53)
.L_53:
        /*000c*/ 	.word	0x00000000
        /*0010*/ 	.short	0x0001
        /*0012*/ 	.short	0x0008
        /*0014*/ 	.byte	0x00, 0xf5, 0x21, 0x00


	//----- nvinfo : EIATTR_KPARAM_INFO
	.align		4
.L_54:
        /*0018*/ 	.byte	0x04, 0x17
        /*001a*/ 	.short	(.L_56 - .L_55)
.L_55:
        /*001c*/ 	.word	0x00000000
        /*0020*/ 	.short	0x0000
        /*0022*/ 	.short	0x0000
        /*0024*/ 	.byte	0x00, 0xf0, 0x11, 0x00


	//----- nvinfo : EIATTR_SPARSE_MMA_MASK
	.align		4
.L_56:
        /*0028*/ 	.byte	0x03, 0x50
        /*002a*/ 	.short	0x0000


	//----- nvinfo : EIATTR_MAXREG_COUNT
	.align		4
        /*002c*/ 	.byte	0x03, 0x1b
        /*002e*/ 	.short	0x00ff


	//----- nvinfo : EIATTR_MERCURY_ISA_VERSION
	.align		4
        /*0030*/ 	.byte	0x03, 0x5f
        /*0032*/ 	.short	0x0101


	//----- nvinfo : EIATTR_VRC_CTA_INIT_COUNT
	.align		4
        /*0034*/ 	.byte	0x02, 0x4a
	.zero		1
	.zero		1


	//----- nvinfo : EIATTR_EXIT_INSTR_OFFSETS
	.align		4
        /*0038*/ 	.byte	0x04, 0x1c
        /*003a*/ 	.short	(.L_58 - .L_57)


	//   ....[0]....
.L_57:
        /*003c*/ 	.word	0x00000060


	//   ....[1]....
        /*0040*/ 	.word	0x00000b80


	//----- nvinfo : EIATTR_CBANK_PARAM_SIZE
	.align		4
.L_58:
        /*0044*/ 	.byte	0x03, 0x19
        /*0046*/ 	.short	0x0010


	//----- nvinfo : EIATTR_PARAM_CBANK
	.align		4
        /*0048*/ 	.byte	0x04, 0x0a
        /*004a*/ 	.short	(.L_60 - .L_59)
	.align		4
.L_59:
        /*004c*/ 	.word	index@(.nv.constant0._Z16filterCandidatesiPy)
        /*0050*/ 	.short	0x0380
        /*0052*/ 	.short	0x0010


	//----- nvinfo : EIATTR_SW_WAR
	.align		4
.L_60:
        /*0054*/ 	.byte	0x04, 0x36
        /*0056*/ 	.short	(.L_62 - .L_61)
.L_61:
        /*0058*/ 	.word	0x00000008
.L_62:


//--------------------- .nv.info._Z15primeCandidatesiyPy --------------------------
	.section	.nv.info._Z15primeCandidatesiyPy,"",@"SHT_CUDA_INFO"
	.sectionflags	@""
	.align	4


	//----- nvinfo : EIATTR_CUDA_API_VERSION
	.align		4
        /*0000*/ 	.byte	0x04, 0x37
        /*0002*/ 	.short	(.L_64 - .L_63)
.L_63:
        /*0004*/ 	.word	0x00000082


	//----- nvinfo : EIATTR_KPARAM_INFO
	.align		4
.L_64:
        /*0008*/ 	.byte	0x04, 0x17
        /*000a*/ 	.short	(.L_66 - .L_65)
.L_65:
        /*000c*/ 	.word	0x00000000
        /*0010*/ 	.short	0x0002
        /*0012*/ 	.short	0x0010
        /*0014*/ 	.byte	0x00, 0xf5, 0x21, 0x00


	//----- nvinfo : EIATTR_KPARAM_INFO
	.align		4
.L_66:
        /*0018*/ 	.byte	0x04, 0x17
        /*001a*/ 	.short	(.L_68 - .L_67)
.L_67:
        /*001c*/ 	.word	0x00000000
        /*0020*/ 	.short	0x0001
        /*0022*/ 	.short	0x0008
        /*0024*/ 	.byte	0x00, 0xf0, 0x21, 0x00


	//----- nvinfo : EIATTR_KPARAM_INFO
	.align		4
.L_68:
        /*0028*/ 	.byte	0x04, 0x17
        /*002a*/ 	.short	(.L_70 - .L_69)
.L_69:
        /*002c*/ 	.word	0x00000000
        /*0030*/ 	.short	0x0000
        /*0032*/ 	.short	0x0000
        /*0034*/ 	.byte	0x00, 0xf0, 0x11, 0x00


	//----- nvinfo : EIATTR_SPARSE_MMA_MASK
	.align		4
.L_70:
        /*0038*/ 	.byte	0x03, 0x50
        /*003a*/ 	.short	0x0000


	//----- nvinfo : EIATTR_MAXREG_COUNT
	.align		4
        /*003c*/ 	.byte	0x03, 0x1b
        /*003e*/ 	.short	0x00ff


	//----- nvinfo : EIATTR_MERCURY_ISA_VERSION
	.align		4
        /*0040*/ 	.byte	0x03, 0x5f
        /*0042*/ 	.short	0x0101


	//----- nvinfo : EIATTR_VRC_CTA_INIT_COUNT
	.align		4
        /*0044*/ 	.byte	0x02, 0x4a
	.zero		1
	.zero		1


	//----- nvinfo : EIATTR_EXIT_INSTR_OFFSETS
	.align		4
        /*0048*/ 	.byte	0x04, 0x1c
        /*004a*/ 	.short	(.L_72 - .L_71)


	//   ....[0]....
.L_71:
        /*004c*/ 	.word	0x00000080


	//   ....[1]....
        /*0050*/ 	.word	0x00000400


	//   ....[2]....
        /*0054*/ 	.word	0x000005c0


	//   ....[3]....
        /*0058*/ 	.word	0x000006a0


	//----- nvinfo : EIATTR_CBANK_PARAM_SIZE
	.align		4
.L_72:
        /*005c*/ 	.byte	0x03, 0x19
        /*005e*/ 	.short	0x0018


	//----- nvinfo : EIATTR_PARAM_CBANK
	.align		4
        /*0060*/ 	.byte	0x04, 0x0a
        /*0062*/ 	.short	(.L_74 - .L_73)
	.align		4
.L_73:
        /*0064*/ 	.word	index@(.nv.constant0._Z15primeCandidatesiyPy)
        /*0068*/ 	.short	0x0380
        /*006a*/ 	.short	0x0018


	//----- nvinfo : EIATTR_SW_WAR
	.align		4
.L_74:
        /*006c*/ 	.byte	0x04, 0x36
        /*006e*/ 	.short	(.L_76 - .L_75)
.L_75:
        /*0070*/ 	.word	0x00000008
.L_76:


//--------------------- .nv.callgraph             --------------------------
	.section	.nv.callgraph,"",@"SHT_CUDA_CALLGRAPH"
	.align	4
	.sectionentsize	8
	.align		4
        /*0000*/ 	.word	0x00000000
	.align		4
        /*0004*/ 	.word	0xffffffff
	.align		4
        /*0008*/ 	.word	index@(_Z14testCandidatesiPy)
	.align		4
        /*000c*/ 	.word	index@(vprintf)
	.align		4
        /*0010*/ 	.word	0x00000000
	.align		4
        /*0014*/ 	.word	0xfffffffe
	.align		4
        /*0018*/ 	.word	0x00000000
	.align		4
        /*001c*/ 	.word	0xfffffffd
	.align		4
        /*0020*/ 	.word	0x00000000
	.align		4
        /*0024*/ 	.word	0xfffffffc


//--------------------- .nv.constant4             --------------------------
	.section	.nv.constant4,"a",@progbits
	.align	8
	.align		8
.nv.constant4:
        /*0000*/ 	.dword	vprintf
	.align		8
        /*0008*/ 	.dword	precalc_xorwow_matrix
	.align		8
        /*0010*/ 	.dword	precalc_xorwow_offset_matrix
	.align		8
        /*0018*/ 	.dword	mrg32k3aM1
	.align		8
        /*0020*/ 	.dword	mrg32k3aM2
	.align		8
        /*0028*/ 	.dword	mrg32k3aM1SubSeq
	.align		8
        /*0030*/ 	.dword	mrg32k3aM2SubSeq
	.align		8
        /*0038*/ 	.dword	mrg32k3aM1Seq
	.align		8
        /*0040*/ 	.dword	mrg32k3aM2Seq
	.align		8
        /*0048*/ 	.dword	small_primes
	.align		8
        /*0050*/ 	.dword	small_primes_size
	.align		8
        /*0058*/ 	.dword	$str
	.align		8
        /*0060*/ 	.dword	$str$1


//--------------------- .nv.constant3             --------------------------
	.section	.nv.constant3,"a",@progbits
	.align	8
.nv.constant3:
	.type		__cr_lgamma_table,@object
	.size		__cr_lgamma_table,(.L_8 - __cr_lgamma_table)
__cr_lgamma_table:
        /*0000*/ 	.byte	0x00, 0x00, 0x00, 0x00, 0x00, 0x00, 0x00, 0x00, 0x00, 0x00, 0x00, 0x00, 0x00, 0x00, 0x00, 0x00
        /*0010*/ 	.byte	0xef, 0x39, 0xfa, 0xfe, 0x42, 0x2e, 0xe6, 0x3f, 0x02, 0x20, 0x2a, 0xfa, 0x0b, 0xab, 0xfc, 0x3f
        /*0020*/ 	.byte	0xf9, 0x2c, 0x92, 0x7c, 0xa7, 0x6c, 0x09, 0x40, 0xc9, 0x79, 0x44, 0x3c, 0x64, 0x26, 0x13, 0x40
        /*0030*/ 	.byte	0xca, 0x01, 0xcf, 0x3a, 0x27, 0x51, 0x1a, 0x40, 0x30, 0xcc, 0x2d, 0xf3, 0xe1, 0x0c, 0x21, 0x40
        /*0040*/ 	.byte	0x0d, 0xb7, 0xfc, 0x82, 0x8e, 0x35, 0x25, 0x40
.L_8:


//--------------------- .text._Z14testCandidatesiPy --------------------------
	.section	.text._Z14testCandidatesiPy,"ax",@progbits
	.align	128
        .global         _Z14testCandidatesiPy
        .type           _Z14testCandidatesiPy,@function
        .size           _Z14testCandidatesiPy,(.L_x_43 - _Z14testCandidatesiPy)
        .other          _Z14testCandidatesiPy,@"STO_CUDA_ENTRY STV_DEFAULT"
_Z14testCandidatesiPy:
.text._Z14testCandidatesiPy:
[----:B------:R-:W0:Y:S01]  /*0000*/  LDC R1, c[0x0][0x37c] ;  /* 0x0000df00ff017b82 */ /* 0x000e220000000800 */
[----:B------:R-:W1:Y:S01]  /*0010*/  S2R R0, SR_TID.X ;  /* 0x0000000000007919 */ /* 0x000e620000002100 */
[----:B------:R-:W2:Y:S01]  /*0020*/  LDCU UR4, c[0x0][0x2f8] ;  /* 0x00005f00ff0477ac */ /* 0x000ea20008000800 */
[----:B0-----:R-:W-:Y:S01]  /*0030*/  VIADD R1, R1, 0xffffffc8 ;  /* 0xffffffc801017836 */ /* 0x001fe20000000000 */
[----:B------:R-:W-:Y:S01]  /*0040*/  BSSY.RECONVERGENT B0, `(.L_x_0) ;  /* 0x0000268000007945 */ /* 0x000fe20003800200 */
[----:B------:R-:W-:Y:S01]  /*0050*/  IMAD.MOV.U32 R5, RZ, RZ, -0x75bd8fc ;  /* 0xf8a42704ff057424 */ /* 0x000fe200078e00ff */
[----:B------:R-:W0:Y:S01]  /*0060*/  LDCU UR5, c[0x0][0x2fc] ;  /* 0x00005f80ff0577ac */ /* 0x000e220008000800 */
[----:B------:R-:W-:Y:S02]  /*0070*/  IMAD.MOV.U32 R19, RZ, RZ, -0x75bd8fc ;  /* 0xf8a42704ff137424 */ /* 0x000fe400078e00ff */
[----:B------:R-:W-:Y:S01]  /*0080*/  IMAD.MOV.U32 R22, RZ, RZ, -0x23270784 ;  /* 0xdcd8f87cff167424 */ /* 0x000fe200078e00ff */
[----:B------:R-:W3:Y:S01]  /*0090*/  LDCU.64 UR36, c[0x0][0x358] ;  /* 0x00006b00ff2477ac */ /* 0x000ee20008000a00 */
[----:B--2---:R-:W-:-:S05]  /*00a0*/  IADD3 R28, P1, PT, R1, UR4, RZ ;  /* 0x00000004011c7c10 */ /* 0x004fca000ff3e0ff */
[----:B0-----:R-:W-:Y:S01]  /*00b0*/  IMAD.X R27, RZ, RZ, UR5, P1 ;  /* 0x00000005ff1b7e24 */ /* 0x001fe200088e06ff */
[C---:B-1----:R-:W-:Y:S02]  /*00c0*/  LOP3.LUT R2, R0.reuse, 0xaad26b49, RZ, 0x3c, !PT ;  /* 0xaad26b4900027812 */ /* 0x042fe400078e3cff */
[----:B------:R-:W-:-:S03]  /*00d0*/  ISETP.NE.AND P0, PT, R0, RZ, PT ;  /* 0x000000ff0000720c */ /* 0x000fc60003f05270 */
[----:B------:R-:W-:Y:S02]  /*00e0*/  IMAD R17, R2, 0x4182bed5, RZ ;  /* 0x4182bed502117824 */ /* 0x000fe400078e02ff */
[----:B------:R-:W-:Y:S02]  /*00f0*/  IMAD.MOV.U32 R2, RZ, RZ, -0x23270784 ;  /* 0xdcd8f87cff027424 */ /* 0x000fe400078e00ff */
[C---:B------:R-:W-:Y:S01]  /*0100*/  VIADD R23, R17.reuse, 0x583f19 ;  /* 0x00583f1911177836 */ /* 0x040fe20000000000 */
[C---:B------:R-:W-:Y:S01]  /*0110*/  LOP3.LUT R18, R17.reuse, 0x159a55e5, RZ, 0x3c, !PT ;  /* 0x159a55e511127812 */ /* 0x040fe200078e3cff */
[----:B------:R-:W-:Y:S02]  /*0120*/  VIADD R16, R17, 0xd9f6dc18 ;  /* 0xd9f6dc1811107836 */ /* 0x000fe40000000000 */
[----:B------:R-:W-:Y:S02]  /*0130*/  IMAD.MOV.U32 R3, RZ, RZ, R23 ;  /* 0x000000ffff037224 */ /* 0x000fe400078e0017 */
[----:B------:R-:W-:-:S02]  /*0140*/  IMAD.MOV.U32 R4, RZ, RZ, R18 ;  /* 0x000000ffff047224 */ /* 0x000fc400078e0012 */
[----:B------:R-:W-:Y:S01]  /*0150*/  VIADD R17, R17, 0x75bcd15 ;  /* 0x075bcd1511117836 */ /* 0x000fe20000000000 */
[----:B------:R0:W-:Y:S04]  /*0160*/  STL.64 [R1+0x10], R2 ;  /* 0x0000100201007387 */ /* 0x0001e80000100a00 */
[----:B------:R0:W-:Y:S04]  /*0170*/  STL.64 [R1+0x8], R4 ;  /* 0x0000080401007387 */ /* 0x0001e80000100a00 */
[----:B------:R0:W-:Y:S01]  /*0180*/  STL.64 [R1], R16 ;  /* 0x0000001001007387 */ /* 0x0001e20000100a00 */
[----:B---3--:R-:W-:Y:S05]  /*0190*/  @!P0 BRA `(.L_x_1) ;  /* 0x0000002400488947 */ /* 0x008fea0003800000 */
[----:B0-----:R-:W-:Y:S02]  /*01a0*/  IMAD.MOV.U32 R4, RZ, RZ, R0 ;  /* 0x000000ffff047224 */ /* 0x001fe400078e0000 */
[----:B------:R-:W-:Y:S02]  /*01b0*/  IMAD.MOV.U32 R5, RZ, RZ, RZ ;  /* 0x000000ffff057224 */ /* 0x000fe400078e00ff */
[----:B------:R-:W-:Y:S02]  /*01c0*/  IMAD.MOV.U32 R6, RZ, RZ, RZ ;  /* 0x000000ffff067224 */ /* 0x000fe400078e00ff */
[----:B------:R-:W-:Y:S02]  /*01d0*/  IMAD.MOV.U32 R19, RZ, RZ, -0x75bd8fc ;  /* 0xf8a42704ff137424 */ /* 0x000fe400078e00ff */
[----:B------:R-:W-:-:S07]  /*01e0*/  IMAD.MOV.U32 R22, RZ, RZ, -0x23270784 ;  /* 0xdcd8f87cff167424 */ /* 0x000fce00078e00ff */
.L_x_10:
[----:B------:R-:W-:Y:S01]  /*01f0*/  LOP3.LUT R29, R4, 0x3, RZ, 0xc0, !PT ;  /* 0x00000003041d7812 */ /* 0x000fe200078ec0ff */
[----:B------:R-:W-:Y:S03]  /*0200*/  BSSY.RECONVERGENT B1, `(.L_x_2) ;  /* 0x0000245000017945 */ /* 0x000fe60003800200 */
[----:B------:R-:W-:-:S04]  /*0210*/  ISETP.NE.U32.AND P0, PT, R29, RZ, PT ;  /* 0x000000ff1d00720c */ /* 0x000fc80003f05070 */
[----:B------:R-:W-:-:S13]  /*0220*/  ISETP.NE.AND.EX P0, PT, RZ, RZ, PT, P0 ;  /* 0x000000ffff00720c */ /* 0x000fda0003f05300 */
[----:B012---:R-:W-:Y:S05]  /*0230*/  @!P0 BRA `(.L_x_3) ;  /* 0x0000002400048947 */ /* 0x007fea0003800000 */
[----:B------:R-:W0:Y:S01]  /*0240*/  LDC.64 R2, c[0x4][0x8] ;  /* 0x01000200ff027b82 */ /* 0x000e220000000a00 */
[----:B------:R-:W-:Y:S01]  /*0250*/  IMAD.MOV.U32 R10, RZ, RZ, RZ ;  /* 0x000000ffff0a7224 */ /* 0x000fe200078e00ff */
[----:B------:R-:W-:Y:S02]  /*0260*/  CS2R R22, SRZ ;  /* 0x0000000000167805 */ /* 0x000fe4000001ff00 */
[----:B------:R-:W-:Y:S01]  /*0270*/  CS2R R18, SRZ ;  /* 0x0000000000127805 */ /* 0x000fe2000001ff00 */
[----:B------:R-:W-:Y:S02]  /*0280*/  IMAD.MOV.U32 R17, RZ, RZ, RZ ;  /* 0x000000ffff117224 */ /* 0x000fe400078e00ff */
[----:B0-----:R-:W-:-:S07]  /*0290*/  IMAD.WIDE.U32 R2, R6, 0xc80, R2 ;  /* 0x00000c8006027825 */ /* 0x001fce00078e0002 */
.L_x_5:
[----:B------:R-:W-:-:S06]  /*02a0*/  IMAD R7, R10, 0x4, R1 ;  /* 0x000000040a077824 */ /* 0x000fcc00078e0201 */
[----:B------:R-:W5:Y:S01]  /*02b0*/  LDL R7, [R7+0x4] ;  /* 0x0000040007077983 */ /* 0x000f620000100800 */
[----:B------:R-:W-:Y:S01]  /*02c0*/  IMAD.SHL.U32 R11, R10, 0x20, RZ ;  /* 0x000000200a0b7824 */ /* 0x000fe200078e00ff */
[----:B------:R-:W-:-:S06]  /*02d0*/  UMOV UR4, URZ ;  /* 0x000000ff00047c82 */ /* 0x000fcc0008000000 */
.L_x_4:
[----:B-----5:R-:W-:Y:S01]  /*02e0*/  SHF.R.U32.HI R35, RZ, UR4, R7 ;  /* 0x00000004ff237c19 */ /* 0x020fe20008011607 */
[----:B------:R-:W-:-:S03]  /*02f0*/  VIADD R8, R11, UR4 ;  /* 0x000000040b087c36 */ /* 0x000fc60008000000 */
[----:B------:R-:W-:-:S04]  /*0300*/  LOP3.LUT R9, R35, 0x1, RZ, 0xc0, !PT ;  /* 0x0000000123097812 */ /* 0x000fc800078ec0ff */
[----:B------:R-:W-:Y:S01]  /*0310*/  ISETP.NE.U32.AND P0, PT, R9, 0x1, PT ;  /* 0x000000010900780c */ /* 0x000fe20003f05070 */
[----:B------:R-:W-:-:S03]  /*0320*/  IMAD R9, R8, 0x5, RZ ;  /* 0x0000000508097824 */ /* 0x000fc600078e02ff */
[----:B------:R-:W-:Y:S01]  /*0330*/  R2P PR, R35, 0x7e ;  /* 0x0000007e23007804 */ /* 0x000fe20000000000 */
[----:B------:R-:W-:-:S08]  /*0340*/  IMAD.WIDE.U32 R8, R9, 0x4, R2 ;  /* 0x0000000409087825 */ /* 0x000fd000078e0002 */
[----:B------:R-:W2:Y:S04]  /*0350*/  @!P0 LDG.E R20, desc[UR36][R8.64+0x10] ;  /* 0x0000102408148981 */ /* 0x000ea8000c1e1900 */
[----:B------:R-:W3:Y:S04]  /*0360*/  @P1 LDG.E R30, desc[UR36][R8.64+0x24] ;  /* 0x00002424081e1981 */ /* 0x000ee8000c1e1900 */
[----:B------:R-:W4:Y:S04]  /*0370*/  @P2 LDG.E R36, desc[UR36][R8.64+0x38] ;  /* 0x0000382408242981 */ /* 0x000f28000c1e1900 */
[----:B------:R-:W4:Y:S04]  /*0380*/  @P3 LDG.E R40, desc[UR36][R8.64+0x4c] ;  /* 0x00004c2408283981 */ /* 0x000f28000c1e1900 */
[----:B------:R-:W4:Y:S04]  /*0390*/  @!P0 LDG.E R12, desc[UR36][R8.64] ;  /* 0x00000024080c8981 */ /* 0x000f28000c1e1900 */
[----:B------:R-:W4:Y:S04]  /*03a0*/  @!P0 LDG.E R13, desc[UR36][R8.64+0x4] ;  /* 0x00000424080d8981 */ /* 0x000f28000c1e1900 */
[----:B------:R-:W4:Y:S04]  /*03b0*/  @!P0 LDG.E R15, desc[UR36][R8.64+0xc] ;  /* 0x00000c24080f8981 */ /* 0x000f28000c1e1900 */
[----:B------:R-:W4:Y:S04]  /*03c0*/  @!P0 LDG.E R14, desc[UR36][R8.64+0x8] ;  /* 0x00000824080e8981 */ /* 0x000f28000c1e1900 */
[----:B------:R-:W4:Y:S04]  /*03d0*/  @P4 LDG.E R42, desc[UR36][R8.64+0x60] ;  /* 0x00006024082a4981 */ /* 0x000f28000c1e1900 */
        /* <DEDUP_REMOVED lines=11> */
[----:B------:R-:W4:Y:S01]  /*0490*/  @P6 LDG.E R39, desc[UR36][R8.64+0x84] ;  /* 0x0000842408276981 */ /* 0x000f22000c1e1900 */
[----:B--2---:R-:W-:-:S03]  /*04a0*/  @!P0 LOP3.LUT R23, R23, R20, RZ, 0x3c, !PT ;  /* 0x0000001417178212 */ /* 0x004fc600078e3cff */
[----:B------:R-:W2:Y:S01]  /*04b0*/  @P4 LDG.E R20, desc[UR36][R8.64+0x58] ;  /* 0x0000582408144981 */ /* 0x000ea2000c1e1900 */
[----:B---3--:R-:W-:-:S03]  /*04c0*/  @P1 LOP3.LUT R23, R23, R30, RZ, 0x3c, !PT ;  /* 0x0000001e17171212 */ /* 0x008fc600078e3cff */
[----:B------:R-:W3:Y:S01]  /*04d0*/  @P6 LDG.E R30, desc[UR36][R8.64+0x78] ;  /* 0x00007824081e6981 */ /* 0x000ee2000c1e1900 */
[----:B----4-:R-:W-:-:S04]  /*04e0*/  @P2 LOP3.LUT R23, R23, R36, RZ, 0x3c, !PT ;  /* 0x0000002417172212 */ /* 0x010fc800078e3cff */
[----:B------:R-:W-:Y:S02]  /*04f0*/  @P3 LOP3.LUT R23, R23, R40, RZ, 0x3c, !PT ;  /* 0x0000002817173212 */ /* 0x000fe400078e3cff */
[----:B------:R-:W-:Y:S02]  /*0500*/  @!P0 LOP3.LUT R17, R17, R12, RZ, 0x3c, !PT ;  /* 0x0000000c11118212 */ /* 0x000fe400078e3cff */
[----:B------:R-:W4:Y:S01]  /*0510*/  @P3 LDG.E R12, desc[UR36][R8.64+0x44] ;  /* 0x00004424080c3981 */ /* 0x000f22000c1e1900 */
[----:B------:R-:W-:-:S03]  /*0520*/  @!P0 LOP3.LUT R18, R18, R13, RZ, 0x3c, !PT ;  /* 0x0000000d12128212 */ /* 0x000fc600078e3cff */
[----:B------:R-:W2:Y:S01]  /*0530*/  @P3 LDG.E R13, desc[UR36][R8.64+0x40] ;  /* 0x00004024080d3981 */ /* 0x000ea2000c1e1900 */
[----:B------:R-:W-:-:S03]  /*0540*/  @!P0 LOP3.LUT R22, R22, R15, RZ, 0x3c, !PT ;  /* 0x0000000f16168212 */ /* 0x000fc600078e3cff */
[----:B------:R-:W3:Y:S01]  /*0550*/  @P3 LDG.E R15, desc[UR36][R8.64+0x48] ;  /* 0x00004824080f3981 */ /* 0x000ee2000c1e1900 */
[----:B------:R-:W-:Y:S02]  /*0560*/  @!P0 LOP3.LUT R19, R19, R14, RZ, 0x3c, !PT ;  /* 0x0000000e13138212 */ /* 0x000fe400078e3cff */
[----:B------:R-:W-:Y:S01]  /*0570*/  LOP3.LUT P0, RZ, R35, 0x80, RZ, 0xc0, !PT ;  /* 0x0000008023ff7812 */ /* 0x000fe2000780c0ff */
[----:B------:R-:W3:Y:S01]  /*0580*/  @P4 LDG.E R14, desc[UR36][R8.64+0x50] ;  /* 0x00005024080e4981 */ /* 0x000ee2000c1e1900 */
[----:B------:R-:W-:Y:S02]  /*0590*/  @P4 LOP3.LUT R23, R23, R42, RZ, 0x3c, !PT ;  /* 0x0000002a17174212 */ /* 0x000fe400078e3cff */
[----:B------:R-:W-:Y:S02]  /*05a0*/  @P1 LOP3.LUT R18, R18, R21, RZ, 0x3c, !PT ;  /* 0x0000001512121212 */ /* 0x000fe400078e3cff */
[----:B------:R-:W3:Y:S01]  /*05b0*/  @P4 LDG.E R21, desc[UR36][R8.64+0x54] ;  /* 0x0000542408154981 */ /* 0x000ee2000c1e1900 */
[----:B------:R-:W-:-:S03]  /*05c0*/  @P1 LOP3.LUT R22, R22, R25, RZ, 0x3c, !PT ;  /* 0x0000001916161212 */ /* 0x000fc600078e3cff */
        /* <DEDUP_REMOVED lines=18> */
[----:B------:R-:W3:Y:S04]  /*06f0*/  @P0 LDG.E R36, desc[UR36][R8.64+0x94] ;  /* 0x0000942408240981 */ /* 0x000ee8000c1e1900 */
[----:B------:R-:W3:Y:S04]  /*0700*/  @P0 LDG.E R43, desc[UR36][R8.64+0x98] ;  /* 0x00009824082b0981 */ /* 0x000ee8000c1e1900 */
[----:B------:R-:W3:Y:S01]  /*0710*/  @P0 LDG.E R38, desc[UR36][R8.64+0x9c] ;  /* 0x00009c2408260981 */ /* 0x000ee2000c1e1900 */
[----:B----4-:R-:W-:Y:S02]  /*0720*/  @P3 LOP3.LUT R19, R19, R12, RZ, 0x3c, !PT ;  /* 0x0000000c13133212 */ /* 0x010fe400078e3cff */
[----:B--2---:R-:W-:-:S02]  /*0730*/  @P3 LOP3.LUT R18, R18, R13, RZ, 0x3c, !PT ;  /* 0x0000000d12123212 */ /* 0x004fc400078e3cff */
[----:B---3--:R-:W-:Y:S02]  /*0740*/  @P3 LOP3.LUT R22, R22, R15, RZ, 0x3c, !PT ;  /* 0x0000000f16163212 */ /* 0x008fe400078e3cff */
[----:B------:R-:W-:Y:S02]  /*0750*/  @P4 LOP3.LUT R19, R19, R20, RZ, 0x3c, !PT ;  /* 0x0000001413134212 */ /* 0x000fe400078e3cff */
[----:B------:R-:W-:Y:S02]  /*0760*/  @P4 LOP3.LUT R17, R17, R14, RZ, 0x3c, !PT ;  /* 0x0000000e11114212 */ /* 0x000fe400078e3cff */
[----:B------:R-:W-:Y:S02]  /*0770*/  @P4 LOP3.LUT R18, R18, R21, RZ, 0x3c, !PT ;  /* 0x0000001512124212 */ /* 0x000fe400078e3cff */
[----:B------:R-:W-:Y:S02]  /*0780*/  @P4 LOP3.LUT R22, R22, R25, RZ, 0x3c, !PT ;  /* 0x0000001916164212 */ /* 0x000fe400078e3cff */
[----:B------:R-:W-:-:S02]  /*0790*/  @P5 LOP3.LUT R17, R17, R24, RZ, 0x3c, !PT ;  /* 0x0000001811115212 */ /* 0x000fc400078e3cff */
[----:B------:R-:W-:Y:S02]  /*07a0*/  @P5 LOP3.LUT R19, R19, R26, RZ, 0x3c, !PT ;  /* 0x0000001a13135212 */ /* 0x000fe400078e3cff */
        /* <DEDUP_REMOVED lines=11> */
[----:B------:R-:W-:-:S13]  /*0860*/  R2P PR, R35.B1, 0x7f ;  /* 0x0000007f23007804 */ /* 0x000fda0000001000 */
[----:B------:R-:W2:Y:S04]  /*0870*/  @P0 LDG.E R14, desc[UR36][R8.64+0xa0] ;  /* 0x0000a024080e0981 */ /* 0x000ea8000c1e1900 */
[----:B------:R-:W3:Y:S04]  /*0880*/  @P0 LDG.E R15, desc[UR36][R8.64+0xa4] ;  /* 0x0000a424080f0981 */ /* 0x000ee8000c1e1900 */
        /* <DEDUP_REMOVED lines=16> */
[----:B--2---:R-:W-:-:S03]  /*0990*/  @P0 LOP3.LUT R17, R17, R14, RZ, 0x3c, !PT ;  /* 0x0000000e11110212 */ /* 0x004fc600078e3cff */
[----:B------:R-:W2:Y:S01]  /*09a0*/  @P3 LDG.E R14, desc[UR36][R8.64+0xec] ;  /* 0x0000ec24080e3981 */ /* 0x000ea2000c1e1900 */
[----:B---3--:R-:W-:-:S03]  /*09b0*/  @P0 LOP3.LUT R18, R18, R15, RZ, 0x3c, !PT ;  /* 0x0000000f12120212 */ /* 0x008fc600078e3cff */
[----:B------:R-:W3:Y:S01]  /*09c0*/  @P3 LDG.E R15, desc[UR36][R8.64+0xe8] ;  /* 0x0000e824080f3981 */ /* 0x000ee2000c1e1900 */
[----:B----4-:R-:W-:-:S03]  /*09d0*/  @P0 LOP3.LUT R19, R19, R20, RZ, 0x3c, !PT ;  /* 0x0000001413130212 */ /* 0x010fc600078e3cff */
[----:B------:R-:W4:Y:S01]  /*09e0*/  @P4 LDG.E R20, desc[UR36][R8.64+0xf0] ;  /* 0x0000f02408144981 */ /* 0x000f22000c1e1900 */
[----:B------:R-:W-:-:S03]  /*09f0*/  @P0 LOP3.LUT R22, R22, R21, RZ, 0x3c, !PT ;  /* 0x0000001516160212 */ /* 0x000fc600078e3cff */
[----:B------:R-:W4:Y:S01]  /*0a00*/  @P4 LDG.E R21, desc[UR36][R8.64+0xf4] ;  /* 0x0000f42408154981 */ /* 0x000f22000c1e1900 */
[----:B------:R-:W-:Y:S02]  /*0a10*/  @P0 LOP3.LUT R23, R23, R24, RZ, 0x3c, !PT ;  /* 0x0000001817170212 */ /* 0x000fe400078e3cff */
[----:B------:R-:W-:Y:S01]  /*0a20*/  LOP3.LUT P0, RZ, R35, 0x8000, RZ, 0xc0, !PT ;  /* 0x0000800023ff7812 */ /* 0x000fe2000780c0ff */
[----:B------:R-:W4:Y:S01]  /*0a30*/  @P4 LDG.E R24, desc[UR36][R8.64+0xf8] ;  /* 0x0000f82408184981 */ /* 0x000f22000c1e1900 */
[----:B------:R-:W-:-:S03]  /*0a40*/  @P1 LOP3.LUT R17, R17, R26, RZ, 0x3c, !PT ;  /* 0x0000001a11111212 */ /* 0x000fc600078e3cff */
        /* <DEDUP_REMOVED lines=24> */
[----:B------:R-:W4:Y:S04]  /*0bd0*/  @P0 LDG.E R42, desc[UR36][R8.64+0x12c] ;  /* 0x00012c24082a0981 */ /* 0x000f28000c1e1900 */
[----:B------:R-:W4:Y:S04]  /*0be0*/  @P0 LDG.E R37, desc[UR36][R8.64+0x130] ;  /* 0x0001302408250981 */ /* 0x000f28000c1e1900 */
[----:B------:R-:W4:Y:S04]  /*0bf0*/  @P0 LDG.E R12, desc[UR36][R8.64+0x134] ;  /* 0x00013424080c0981 */ /* 0x000f28000c1e1900 */
[----:B------:R-:W4:Y:S04]  /*0c00*/  @P0 LDG.E R44, desc[UR36][R8.64+0x13c] ;  /* 0x00013c24082c0981 */ /* 0x000f28000c1e1900 */
[----:B------:R-:W4:Y:S01]  /*0c10*/  @P0 LDG.E R39, desc[UR36][R8.64+0x138] ;  /* 0x0001382408270981 */ /* 0x000f22000c1e1900 */
[----:B------:R-:W-:-:S04]  /*0c20*/  UIADD3 UR4, UPT, UPT, UR4, 0x10, URZ ;  /* 0x0000001004047890 */ /* 0x000fc8000fffe0ff */
[----:B------:R-:W-:Y:S01]  /*0c30*/  UISETP.NE.AND UP0, UPT, UR4, 0x20, UPT ;  /* 0x000000200400788c */ /* 0x000fe2000bf05270 */
[----:B--2---:R-:W-:Y:S02]  /*0c40*/  @P3 LOP3.LUT R23, R23, R14, RZ, 0x3c, !PT ;  /* 0x0000000e17173212 */ /* 0x004fe400078e3cff */
[----:B---3--:R-:W-:Y:S02]  /*0c50*/  @P3 LOP3.LUT R22, R22, R15, RZ, 0x3c, !PT ;  /* 0x0000000f16163212 */ /* 0x008fe400078e3cff */
[----:B----4-:R-:W-:Y:S02]  /*0c60*/  @P4 LOP3.LUT R17, R17, R20, RZ, 0x3c, !PT ;  /* 0x0000001411114212 */ /* 0x010fe400078e3cff */
        /* <DEDUP_REMOVED lines=18> */
[----:B------:R-:W-:Y:S01]  /*0d90*/  @P0 LOP3.LUT R22, R22, R39, RZ, 0x3c, !PT ;  /* 0x0000002716160212 */ /* 0x000fe200078e3cff */
[----:B------:R-:W-:Y:S06]  /*0da0*/  BRA.U UP0, `(.L_x_4) ;  /* 0xfffffff5004c7547 */ /* 0x000fec000b83ffff */
[----:B------:R-:W-:-:S05]  /*0db0*/  VIADD R10, R10, 0x1 ;  /* 0x000000010a0a7836 */ /* 0x000fca0000000000 */
[----:B------:R-:W-:-:S13]  /*0dc0*/  ISETP.NE.AND P0, PT, R10, 0x5, PT ;  /* 0x000000050a00780c */ /* 0x000fda0003f05270 */
[----:B------:R-:W-:Y:S05]  /*0dd0*/  @P0 BRA `(.L_x_5) ;  /* 0xfffffff400300947 */ /* 0x000fea000383ffff */
[----:B------:R0:W-:Y:S01]  /*0de0*/  STL [R1+0x4], R17 ;  /* 0x0000041101007387 */ /* 0x0001e20000100800 */
[----:B------:R-:W-:-:S03]  /*0df0*/  ISETP.NE.U32.AND P0, PT, R29, 0x1, PT ;  /* 0x000000011d00780c */ /* 0x000fc60003f05070 */
[----:B------:R0:W-:Y:S01]  /*0e00*/  STL.64 [R1+0x8], R18 ;  /* 0x0000081201007387 */ /* 0x0001e20000100a00 */
[----:B------:R-:W-:-:S03]  /*0e10*/  ISETP.NE.AND.EX P0, PT, RZ, RZ, PT, P0 ;  /* 0x000000ffff00720c */ /* 0x000fc60003f05300 */
[----:B------:R0:W-:Y:S10]  /*0e20*/  STL.64 [R1+0x10], R22 ;  /* 0x0000101601007387 */ /* 0x0001f40000100a00 */
[----:B------:R-:W-:Y:S05]  /*0e30*/  @!P0 BRA `(.L_x_3) ;  /* 0x0000001800048947 */ /* 0x000fea0003800000 */
[----:B------:R-:W-:Y:S01]  /*0e40*/  UMOV UR4, URZ ;  /* 0x000000ff00047c82 */ /* 0x000fe20008000000 */
[----:B------:R-:W-:Y:S01]  /*0e50*/  UMOV UR5, URZ ;  /* 0x000000ff00057c82 */ /* 0x000fe20008000000 */
[----:B------:R-:W-:Y:S02]  /*0e60*/  IMAD.MOV.U32 R10, RZ, RZ, RZ ;  /* 0x000000ffff0a7224 */ /* 0x000fe400078e00ff */
[----:B0-----:R-:W-:Y:S02]  /*0e70*/  IMAD.MOV.U32 R17, RZ, RZ, RZ ;  /* 0x000000ffff117224 */ /* 0x001fe400078e00ff */
[----:B------:R-:W-:Y:S02]  /*0e80*/  IMAD.U32 R23, RZ, RZ, UR4 ;  /* 0x00000004ff177e24 */ /* 0x000fe4000f8e00ff */
[----:B------:R-:W-:Y:S02]  /*0e90*/  IMAD.U32 R22, RZ, RZ, UR5 ;  /* 0x00000005ff167e24 */ /* 0x000fe4000f8e00ff */
[----:B------:R-:W-:-:S02]  /*0ea0*/  IMAD.U32 R19, RZ, RZ, UR4 ;  /* 0x00000004ff137e24 */ /* 0x000fc4000f8e00ff */
[----:B------:R-:W-:-:S07]  /*0eb0*/  IMAD.U32 R18, RZ, RZ, UR5 ;  /* 0x00000005ff127e24 */ /* 0x000fce000f8e00ff */
.L_x_7:
[----:B------:R-:W-:-:S06]  /*0ec0*/  IMAD R7, R10, 0x4, R1 ;  /* 0x000000040a077824 */ /* 0x000fcc00078e0201 */
[----:B------:R-:W5:Y:S01]  /*0ed0*/  LDL R7, [R7+0x4] ;  /* 0x0000040007077983 */ /* 0x000f620000100800 */
[----:B------:R-:W-:Y:S01]  /*0ee0*/  IMAD.SHL.U32 R11, R10, 0x20, RZ ;  /* 0x000000200a0b7824 */ /* 0x000fe200078e00ff */
[----:B------:R-:W-:-:S06]  /*0ef0*/  UMOV UR4, URZ ;  /* 0x000000ff00047c82 */ /* 0x000fcc0008000000 */
.L_x_6:
        /* <DEDUP_REMOVED lines=181> */
[----:B------:R-:W-:Y:S05]  /*1a50*/  @P0 BRA `(.L_x_3) ;  /* 0x0000000800fc0947 */ /* 0x000fea0003800000 */
[----:B------:R-:W-:Y:S01]  /*1a60*/  UMOV UR4, URZ ;  /* 0x000000ff00047c82 */ /* 0x000fe20008000000 */
[----:B------:R-:W-:Y:S01]  /*1a70*/  UMOV UR5, URZ ;  /* 0x000000ff00057c82 */ /* 0x000fe20008000000 */
[----:B------:R-:W-:Y:S02]  /*1a80*/  IMAD.MOV.U32 R10, RZ, RZ, RZ ;  /* 0x000000ffff0a7224 */ /* 0x000fe400078e00ff */
[----:B-1----:R-:W-:Y:S02]  /*1a90*/  IMAD.MOV.U32 R17, RZ, RZ, RZ ;  /* 0x000000ffff117224 */ /* 0x002fe400078e00ff */
[----:B------:R-:W-:Y:S02]  /*1aa0*/  IMAD.U32 R23, RZ, RZ, UR4 ;  /* 0x00000004ff177e24 */ /* 0x000fe4000f8e00ff */
[----:B------:R-:W-:Y:S02]  /*1ab0*/  IMAD.U32 R22, RZ, RZ, UR5 ;  /* 0x00000005ff167e24 */ /* 0x000fe4000f8e00ff */
[----:B------:R-:W-:-:S02]  /*1ac0*/  IMAD.U32 R19, RZ, RZ, UR4 ;  /* 0x00000004ff137e24 */ /* 0x000fc4000f8e00ff */
[----:B------:R-:W-:-:S07]  /*1ad0*/  IMAD.U32 R18, RZ, RZ, UR5 ;  /* 0x00000005ff127e24 */ /* 0x000fce000f8e00ff */
.L_x_9:
[----:B------:R-:W-:-:S06]  /*1ae0*/  IMAD R7, R10, 0x4, R1 ;  /* 0x000000040a077824 */ /* 0x000fcc00078e0201 */
[----:B------:R-:W5:Y:S01]  /*1af0*/  LDL R7, [R7+0x4] ;  /* 0x0000040007077983 */ /* 0x000f620000100800 */
[----:B------:R-:W-:Y:S01]  /*1b00*/  IMAD.SHL.U32 R11, R10, 0x20, RZ ;  /* 0x000000200a0b7824 */ /* 0x000fe200078e00ff */
[----:B------:R-:W-:-:S06]  /*1b10*/  UMOV UR4, URZ ;  /* 0x000000ff00047c82 */ /* 0x000fcc0008000000 */
.L_x_8:
        /* <DEDUP_REMOVED lines=8> */
[----:B------:R-:W3:Y:S04]  /*1ba0*/  @!P0 LDG.E R12, desc[UR36][R8.64] ;  /* 0x00000024080c8981 */ /* 0x000ee8000c1e1900 */
        /* <DEDUP_REMOVED lines=21> */
[----:B---3--:R-:W-:-:S03]  /*1d00*/  @!P0 LOP3.LUT R17, R17, R12, RZ, 0x3c, !PT ;  /* 0x0000000c11118212 */ /* 0x008fc600078e3cff */
[----:B------:R-:W3:Y:S01]  /*1d10*/  @P3 LDG.E R12, desc[UR36][R8.64+0x3c] ;  /* 0x00003c24080c3981 */ /* 0x000ee2000c1e1900 */
[----:B----4-:R-:W-:-:S03]  /*1d20*/  @!P0 LOP3.LUT R18, R18, R13, RZ, 0x3c, !PT ;  /* 0x0000000d12128212 */ /* 0x010fc600078e3cff */
[----:B------:R-:W4:Y:S01]  /*1d30*/  @P3 LDG.E R13, desc[UR36][R8.64+0x40] ;  /* 0x00004024080d3981 */ /* 0x000f22000c1e1900 */
[----:B------:R-:W-:-:S03]  /*1d40*/  @!P0 LOP3.LUT R19, R19, R14, RZ, 0x3c, !PT ;  /* 0x0000000e13138212 */ /* 0x000fc600078e3cff */
[----:B------:R-:W2:Y:S01]  /*1d50*/  @P3 LDG.E R14, desc[UR36][R8.64+0x44] ;  /* 0x00004424080e3981 */ /* 0x000ea2000c1e1900 */
[----:B------:R-:W-:-:S03]  /*1d60*/  @!P0 LOP3.LUT R22, R22, R15, RZ, 0x3c, !PT ;  /* 0x0000000f16168212 */ /* 0x000fc600078e3cff */
[----:B------:R-:W2:Y:S01]  /*1d70*/  @P3 LDG.E R15, desc[UR36][R8.64+0x48] ;  /* 0x00004824080f3981 */ /* 0x000ea2000c1e1900 */
[----:B------:R-:W-:Y:S02]  /*1d80*/  LOP3.LUT P0, RZ, R33, 0x80, RZ, 0xc0, !PT ;  /* 0x0000008021ff7812 */ /* 0x000fe4000780c0ff */
[----:B------:R-:W-:Y:S02]  /*1d90*/  @P1 LOP3.LUT R23, R23, R30, RZ, 0x3c, !PT ;  /* 0x0000001e17171212 */ /* 0x000fe400078e3cff */
[----:B------:R-:W2:Y:S01]  /*1da0*/  @P5 LDG.E R30, desc[UR36][R8.64+0x6c] ;  /* 0x00006c24081e5981 */ /* 0x000ea2000c1e1900 */
[----:B------:R-:W-:-:S03]  /*1db0*/  @P1 LOP3.LUT R17, R17, R24, RZ, 0x3c, !PT ;  /* 0x0000001811111212 */ /* 0x000fc600078e3cff */
        /* <DEDUP_REMOVED lines=20> */
[----:B------:R-:W2:Y:S04]  /*1f00*/  @P0 LDG.E R38, desc[UR36][R8.64+0x94] ;  /* 0x0000942408260981 */ /* 0x000ea8000c1e1900 */
[----:B------:R-:W2:Y:S04]  /*1f10*/  @P0 LDG.E R41, desc[UR36][R8.64+0x98] ;  /* 0x0000982408290981 */ /* 0x000ea8000c1e1900 */
[----:B------:R-:W2:Y:S01]  /*1f20*/  @P0 LDG.E R40, desc[UR36][R8.64+0x9c] ;  /* 0x00009c2408280981 */ /* 0x000ea2000c1e1900 */
[----:B------:R-:W-:-:S04]  /*1f30*/  @P5 LOP3.LUT R23, R23, R42, RZ, 0x3c, !PT ;  /* 0x0000002a17175212 */ /* 0x000fc800078e3cff */
[----:B------:R-:W-:Y:S02]  /*1f40*/  @P6 LOP3.LUT R23, R23, R44, RZ, 0x3c, !PT ;  /* 0x0000002c17176212 */ /* 0x000fe400078e3cff */
[----:B---3--:R-:W-:Y:S02]  /*1f50*/  @P3 LOP3.LUT R17, R17, R12, RZ, 0x3c, !PT ;  /* 0x0000000c11113212 */ /* 0x008fe400078e3cff */
[----:B----4-:R-:W-:Y:S02]  /*1f60*/  @P3 LOP3.LUT R18, R18, R13, RZ, 0x3c, !PT ;  /* 0x0000000d12123212 */ /* 0x010fe400078e3cff */
[----:B--2---:R-:W-:Y:S02]  /*1f70*/  @P3 LOP3.LUT R19, R19, R14, RZ, 0x3c, !PT ;  /* 0x0000000e13133212 */ /* 0x004fe400078e3cff */
        /* <DEDUP_REMOVED lines=106> */
[----:B------:R2:W-:Y:S04]  /*2620*/  STL [R1+0x4], R17 ;  /* 0x0000041101007387 */ /* 0x0005e80000100800 */
[----:B------:R2:W-:Y:S04]  /*2630*/  STL.64 [R1+0x8], R18 ;  /* 0x0000081201007387 */ /* 0x0005e80000100a00 */
[----:B------:R2:W-:Y:S02]  /*2640*/  STL.64 [R1+0x10], R22 ;  /* 0x0000101601007387 */ /* 0x0005e40000100a00 */
.L_x_3:
[----:B------:R-:W-:Y:S05]  /*2650*/  BSYNC.RECONVERGENT B1 ;  /* 0x0000000000017941 */ /* 0x000fea0003800200 */
.L_x_2:
[----:B------:R-:W-:Y:S01]  /*2660*/  ISETP.GT.U32.AND P0, PT, R4, 0x3, PT ;  /* 0x000000030400780c */ /* 0x000fe20003f04070 */
[----:B------:R-:W-:Y:S01]  /*2670*/  VIADD R6, R6, 0x1 ;  /* 0x0000000106067836 */ /* 0x000fe20000000000 */
[--C-:B------:R-:W-:Y:S02]  /*2680*/  SHF.R.U64 R4, R4, 0x2, R5.reuse ;  /* 0x0000000204047819 */ /* 0x100fe40000001205 */
[----:B------:R-:W-:Y:S02]  /*2690*/  ISETP.GT.U32.AND.EX P0, PT, R5, RZ, PT, P0 ;  /* 0x000000ff0500720c */ /* 0x000fe40003f04100 */
[----:B------:R-:W-:-:S11]  /*26a0*/  SHF.R.U32.HI R5, RZ, 0x2, R5 ;  /* 0x00000002ff057819 */ /* 0x000fd60000011605 */
[----:B------:R-:W-:Y:S05]  /*26b0*/  @P0 BRA `(.L_x_10) ;  /* 0xffffffd800cc0947 */ /* 0x000fea000383ffff */
.L_x_1:
[----:B------:R-:W-:Y:S05]  /*26c0*/  BSYNC.RECONVERGENT B0 ;  /* 0x0000000000007941 */ /* 0x000fea0003800200 */
.L_x_0:
[----:B------:R-:W3:Y:S02]  /*26d0*/  LDCU UR4, c[0x0][0x380] ;  /* 0x00007000ff0477ac */ /* 0x000ee40008000800 */
[----:B---3--:R-:W-:-:S04]  /*26e0*/  IMAD R29, R0, UR4, RZ ;  /* 0x00000004001d7c24 */ /* 0x008fc8000f8e02ff */
[----:B------:R-:W-:-:S05]  /*26f0*/  VIADD R30, R29, UR4 ;  /* 0x000000041d1e7c36 */ /* 0x000fca0008000000 */
[----:B------:R-:W-:-:S13]  /*2700*/  ISETP.GE.U32.AND P0, PT, R29, R30, PT ;  /* 0x0000001e1d00720c */ /* 0x000fda0003f06070 */
[----:B------:R-:W-:Y:S05]  /*2710*/  @P0 EXIT ;  /* 0x000000000000094d */ /* 0x000fea0003800000 */
[----:B------:R-:W-:-:S05]  /*2720*/  IADD3 R26, P0, PT, R28, 0x30, RZ ;  /* 0x000000301c1a7810 */ /* 0x000fca0007f1e0ff */
[----:B0-----:R-:W-:-:S08]  /*2730*/  IMAD.X R2, RZ, RZ, R27, P0 ;  /* 0x000000ffff027224 */ /* 0x001fd000000e061b */
.L_x_35:
[----:B0-----:R-:W0:Y:S02]  /*2740*/  LDC.64 R24, c[0x0][0x388] ;  /* 0x0000e200ff187b82 */ /* 0x001e240000000a00 */
[----:B0-----:R-:W-:-:S05]  /*2750*/  IMAD.WIDE R24, R29, 0x8, R24 ;  /* 0x000000081d187825 */ /* 0x001fca00078e0218 */
[----:B------:R-:W3:Y:S01]  /*2760*/  LDG.E.64 R8, desc[UR36][R24.64] ;  /* 0x0000002418087981 */ /* 0x000ee2000c1e1b00 */
[----:B------:R-:W-:Y:S01]  /*2770*/  VIADD R29, R29, 0x1 ;  /* 0x000000011d1d7836 */ /* 0x000fe20000000000 */
[----:B------:R-:W-:Y:S04]  /*2780*/  BSSY.RECONVERGENT B9, `(.L_x_11) ;  /* 0x00000e5000097945 */ /* 0x000fe80003800200 */
[----:B------:R-:W-:-:S04]  /*2790*/  ISETP.NE.AND P1, PT, R29, R30, PT ;  /* 0x0000001e1d00720c */ /* 0x000fc80003f25270 */
[----:B------:R-:W-:Y:S02]  /*27a0*/  P2R R31, PR, RZ, 0x2 ;  /* 0x00000002ff1f7803 */ /* 0x000fe40000000000 */
[----:B---3--:R-:W-:-:S04]  /*27b0*/  ISETP.NE.U32.AND P0, PT, R8, RZ, PT ;  /* 0x000000ff0800720c */ /* 0x008fc80003f05070 */
[----:B------:R-:W-:-:S13]  /*27c0*/  ISETP.NE.AND.EX P0, PT, R9, RZ, PT, P0 ;  /* 0x000000ff0900720c */ /* 0x000fda0003f05300 */
[----:B------:R-:W-:Y:S05]  /*27d0*/  @!P0 BRA `(.L_x_12) ;  /* 0x0000000c007c8947 */ /* 0x000fea0003800000 */
[----:B------:R-:W-:Y:S01]  /*27e0*/  ISETP.GE.U32.AND P1, PT, R8, 0x27d9, PT ;  /* 0x000027d90800780c */ /* 0x000fe20003f26070 */
[----:B------:R-:W-:Y:S01]  /*27f0*/  BSSY.RECONVERGENT B0, `(.L_x_13) ;  /* 0x0000031000007945 */ /* 0x000fe20003800200 */
[----:B------:R-:W-:Y:S02]  /*2800*/  PLOP3.LUT P0, PT, PT, PT, PT, 0x80, 0x8 ;  /* 0x000000000008781c */ /* 0x000fe40003f0f070 */
[----:B------:R-:W-:-:S13]  /*2810*/  ISETP.GE.U32.AND.EX P1, PT, R9, RZ, PT, P1 ;  /* 0x000000ff0900720c */ /* 0x000fda0003f26110 */
[----:B------:R-:W-:Y:S05]  /*2820*/  @!P1 BRA `(.L_x_14) ;  /* 0x0000000000b49947 */ /* 0x000fea0003800000 */
[----:B------:R-:W-:Y:S02]  /*2830*/  IMAD.MOV.U32 R40, RZ, RZ, 0x65 ;  /* 0x00000065ff287424 */ /* 0x000fe400078e00ff */
[----:B------:R-:W-:-:S07]  /*2840*/  IMAD.MOV.U32 R41, RZ, RZ, RZ ;  /* 0x000000ffff297224 */ /* 0x000fce00078e00ff */
.L_x_18:
[----:B------:R-:W-:Y:S01]  /*2850*/  LOP3.LUT R0, R9, R41, RZ, 0xfc, !PT ;  /* 0x0000002909007212 */ /* 0x000fe200078efcff */
[----:B------:R-:W-:Y:S03]  /*2860*/  BSSY.RECONVERGENT B1, `(.L_x_15) ;  /* 0x000001d000017945 */ /* 0x000fe60003800200 */
[----:B------:R-:W-:-:S13]  /*2870*/  ISETP.NE.U32.AND P0, PT, R0, RZ, PT ;  /* 0x000000ff0000720c */ /* 0x000fda0003f05070 */
[----:B------:R-:W-:Y:S05]  /*2880*/  @P0 BRA `(.L_x_16) ;  /* 0x0000000000500947 */ /* 0x000fea0003800000 */
[----:B------:R-:W0:Y:S01]  /*2890*/  I2F.U32.RP R0, R40 ;  /* 0x0000002800007306 */ /* 0x000e220000209000 */
[----:B------:R-:W-:-:S07]  /*28a0*/  ISETP.NE.U32.AND P1, PT, R40, RZ, PT ;  /* 0x000000ff2800720c */ /* 0x000fce0003f25070 */
[----:B0-----:R-:W0:Y:S02]  /*28b0*/  MUFU.RCP R0, R0 ;  /* 0x0000000000007308 */ /* 0x001e240000001000 */
[----:B0-----:R-:W-:-:S06]  /*28c0*/  VIADD R4, R0, 0xffffffe ;  /* 0x0ffffffe00047836 */ /* 0x001fcc0000000000 */
[----:B------:R0:W3:Y:S02]  /*28d0*/  F2I.FTZ.U32.TRUNC.NTZ R5, R4 ;  /* 0x0000000400057305 */ /* 0x0000e4000021f000 */
[----:B0-----:R-:W-:Y:S02]  /*28e0*/  IMAD.MOV.U32 R4, RZ, RZ, RZ ;  /* 0x000000ffff047224 */ /* 0x001fe400078e00ff */
[----:B---3--:R-:W-:-:S04]  /*28f0*/  IMAD.MOV R3, RZ, RZ, -R5 ;  /* 0x000000ffff037224 */ /* 0x008fc800078e0a05 */
[----:B------:R-:W-:-:S04]  /*2900*/  IMAD R3, R3, R40, RZ ;  /* 0x0000002803037224 */ /* 0x000fc800078e02ff */
[----:B------:R-:W-:-:S06]  /*2910*/  IMAD.HI.U32 R5, R5, R3, R4 ;  /* 0x0000000305057227 */ /* 0x000fcc00078e0004 */
[----:B------:R-:W-:-:S04]  /*2920*/  IMAD.HI.U32 R5, R5, R8, RZ ;  /* 0x0000000805057227 */ /* 0x000fc800078e00ff */
[----:B------:R-:W-:-:S04]  /*2930*/  IMAD.MOV R5, RZ, RZ, -R5 ;  /* 0x000000ffff057224 */ /* 0x000fc800078e0a05 */
[----:B------:R-:W-:-:S05]  /*2940*/  IMAD R3, R40, R5, R8 ;  /* 0x0000000528037224 */ /* 0x000fca00078e0208 */
[----:B------:R-:W-:-:S13]  /*2950*/  ISETP.GE.U32.AND P0, PT, R3, R40, PT ;  /* 0x000000280300720c */ /* 0x000fda0003f06070 */
[----:B------:R-:W-:-:S05]  /*2960*/  @P0 IMAD.IADD R3, R3, 0x1, -R40 ;  /* 0x0000000103030824 */ /* 0x000fca00078e0a28 */
[----:B------:R-:W-:-:S13]  /*2970*/  ISETP.GE.U32.AND P0, PT, R3, R40, PT ;  /* 0x000000280300720c */ /* 0x000fda0003f06070 */
[----:B------:R-:W-:Y:S01]  /*2980*/  @P0 IMAD.IADD R3, R3, 0x1, -R40 ;  /* 0x0000000103030824 */ /* 0x000fe200078e0a28 */
[----:B------:R-:W-:-:S04]  /*2990*/  @!P1 LOP3.LUT R3, RZ, R40, RZ, 0x33, !PT ;  /* 0x00000028ff039212 */ /* 0x000fc800078e33ff */
[----:B------:R-:W-:-:S04]  /*29a0*/  ISETP.NE.U32.AND P1, PT, R3, RZ, PT ;  /* 0x000000ff0300720c */ /* 0x000fc80003f25070 */
[----:B------:R-:W-:Y:S01]  /*29b0*/  ISETP.NE.AND.EX P1, PT, RZ, RZ, PT, P1 ;  /* 0x000000ffff00720c */ /* 0x000fe20003f25310 */
[----:B------:R-:W-:-:S12]  /*29c0*/  BRA `(.L_x_17) ;  /* 0x0000000000187947 */ /* 0x000fd80003800000 */
.L_x_16:
[----:B------:R-:W-:Y:S01]  /*29d0*/  IMAD.MOV.U32 R0, RZ, RZ, R8 ;  /* 0x000000ffff007224 */ /* 0x000fe200078e0008 */
[----:B------:R-:W-:Y:S01]  /*29e0*/  MOV R4, 0x2a10 ;  /* 0x00002a1000047802 */ /* 0x000fe20000000f00 */
[----:B------:R-:W-:-:S07]  /*29f0*/  IMAD.MOV.U32 R38, RZ, RZ, R9 ;  /* 0x000000ffff267224 */ /* 0x000fce00078e0009 */
[----:B-12---:R-:W-:Y:S05]  /*2a00*/  CALL.REL.NOINC `($__internal_0_$__cuda_sm20_rem_u64) ;  /* 0x0000000c00007944 */ /* 0x006fea0003c00000 */
[----:B------:R-:W-:-:S04]  /*2a10*/  ISETP.NE.U32.AND P1, PT, R0, RZ, PT ;  /* 0x000000ff0000720c */ /* 0x000fc80003f25070 */
[----:B------:R-:W-:-:S13]  /*2a20*/  ISETP.NE.AND.EX P1, PT, R43, RZ, PT, P1 ;  /* 0x000000ff2b00720c */ /* 0x000fda0003f25310 */
.L_x_17:
[----:B------:R-:W-:Y:S05]  /*2a30*/  BSYNC.RECONVERGENT B1 ;  /* 0x0000000000017941 */ /* 0x000fea0003800200 */
.L_x_15:
[----:B------:R-:W-:Y:S01]  /*2a40*/  PLOP3.LUT P0, PT, PT, PT, PT, 0x8, 0x80 ;  /* 0x000000000080781c */ /* 0x000fe20003f0e170 */
[----:B------:R-:W-:-:S12]  /*2a50*/  @!P1 BRA `(.L_x_14) ;  /* 0x0000000000289947 */ /* 0x000fd80003800000 */
[----:B------:R-:W-:-:S05]  /*2a60*/  IADD3 R40, P0, PT, R40, 0x2, RZ ;  /* 0x0000000228287810 */ /* 0x000fca0007f1e0ff */
[----:B------:R-:W-:Y:S02]  /*2a70*/  IMAD.X R41, RZ, RZ, R41, P0 ;  /* 0x000000ffff297224 */ /* 0x000fe400000e0629 */
[----:B------:R-:W-:-:S04]  /*2a80*/  IMAD.WIDE.U32 R4, R40, R40, RZ ;  /* 0x0000002828047225 */ /* 0x000fc800078e00ff */
[----:B------:R-:W-:Y:S01]  /*2a90*/  IMAD R0, R41, R40, RZ ;  /* 0x0000002829007224 */ /* 0x000fe200078e02ff */
[----:B------:R-:W-:-:S03]  /*2aa0*/  ISETP.GT.U32.AND P0, PT, R4, R8, PT ;  /* 0x000000080400720c */ /* 0x000fc60003f04070 */
[----:B------:R-:W-:-:S04]  /*2ab0*/  IMAD R3, R40, R41, R0 ;  /* 0x0000002928037224 */ /* 0x000fc800078e0200 */
[----:B------:R-:W-:-:S05]  /*2ac0*/  IMAD.IADD R5, R5, 0x1, R3 ;  /* 0x0000000105057824 */ /* 0x000fca00078e0203 */
[----:B------:R-:W-:-:S13]  /*2ad0*/  ISETP.GT.U32.AND.EX P0, PT, R5, R9, PT, P0 ;  /* 0x000000090500720c */ /* 0x000fda0003f04100 */
[----:B------:R-:W-:Y:S05]  /*2ae0*/  @!P0 BRA `(.L_x_18) ;  /* 0xfffffffc00588947 */ /* 0x000fea000383ffff */
[----:B------:R-:W-:-:S13]  /*2af0*/  PLOP3.LUT P0, PT, PT, PT, PT, 0x80, 0x8 ;  /* 0x000000000008781c */ /* 0x000fda0003f0f070 */
.L_x_14:
[----:B------:R-:W-:Y:S05]  /*2b00*/  BSYNC.RECONVERGENT B0 ;  /* 0x0000000000007941 */ /* 0x000fea0003800200 */
.L_x_13:
[C---:B------:R-:W-:Y:S01]  /*2b10*/  IADD3 R12, P1, PT, R8.reuse, -0x4, RZ ;  /* 0xfffffffc080c7810 */ /* 0x040fe20007f3e0ff */
[----:B------:R-:W-:Y:S01]  /*2b20*/  BSSY.RELIABLE B8, `(.L_x_19) ;  /* 0x000008d000087945 */ /* 0x000fe20003800100 */
[----:B------:R-:W-:Y:S02]  /*2b30*/  IMAD.MOV.U32 R5, RZ, RZ, RZ ;  /* 0x000000ffff057224 */ /* 0x000fe400078e00ff */
[C---:B------:R-:W-:Y:S01]  /*2b40*/  IADD3.X R13, PT, PT, R9.reuse, -0x1, RZ, P1, !PT ;  /* 0xffffffff090d7810 */ /* 0x040fe20000ffe4ff */
[----:B------:R-:W-:Y:S01]  /*2b50*/  IMAD.MOV.U32 R6, RZ, RZ, R16 ;  /* 0x000000ffff067224 */ /* 0x000fe200078e0010 */
[----:B------:R-:W-:Y:S01]  /*2b60*/  IADD3 R3, P1, PT, R8, -0x1, RZ ;  /* 0xffffffff08037810 */ /* 0x000fe20007f3e0ff */
[----:B------:R-:W-:Y:S02]  /*2b70*/  IMAD.MOV.U32 R7, RZ, RZ, R22 ;  /* 0x000000ffff077224 */ /* 0x000fe400078e0016 */
[----:B------:R-:W-:Y:S01]  /*2b80*/  IMAD.MOV.U32 R10, RZ, RZ, R23 ;  /* 0x000000ffff0a7224 */ /* 0x000fe200078e0017 */
[----:B------:R-:W0:Y:S01]  /*2b90*/  I2F.F64.U64 R12, R12 ;  /* 0x0000000c000c7312 */ /* 0x000e220000301800 */
[----:B------:R-:W-:Y:S01]  /*2ba0*/  IMAD.MOV.U32 R11, RZ, RZ, R18 ;  /* 0x000000ffff0b7224 */ /* 0x000fe200078e0012 */
[----:B------:R-:W-:Y:S01]  /*2bb0*/  IADD3.X R34, PT, PT, R9, -0x1, RZ, P1, !PT ;  /* 0xffffffff09227810 */ /* 0x000fe20000ffe4ff */
[----:B------:R-:W-:-:S02]  /*2bc0*/  IMAD.MOV.U32 R32, RZ, RZ, R19 ;  /* 0x000000ffff207224 */ /* 0x000fc400078e0013 */
[----:B------:R-:W-:-:S07]  /*2bd0*/  IMAD.MOV.U32 R33, RZ, RZ, R17 ;  /* 0x000000ffff217224 */ /* 0x000fce00078e0011 */
.L_x_31:
[----:B------:R-:W-:Y:S01]  /*2be0*/  SHF.R.U32.HI R0, RZ, 0x2, R33 ;  /* 0x00000002ff007819 */ /* 0x000fe20000011621 */
[----:B------:R-:W-:Y:S01]  /*2bf0*/  IMAD.SHL.U32 R15, R10, 0x10, RZ ;  /* 0x000000100a0f7824 */ /* 0x000fe200078e00ff */
[----:B------:R-:W-:Y:S01]  /*2c00*/  SHF.R.U32.HI R14, RZ, 0x2, R11 ;  /* 0x00000002ff0e7819 */ /* 0x000fe2000001160b */
[----:B------:R-:W-:Y:S01]  /*2c10*/  BSSY.RELIABLE B6, `(.L_x_20) ;  /* 0x0000078000067945 */ /* 0x000fe20003800100 */
[----:B------:R-:W-:Y:S01]  /*2c20*/  LOP3.LUT R0, R0, R33, RZ, 0x3c, !PT ;  /* 0x0000002100007212 */ /* 0x000fe200078e3cff */
[----:B------:R-:W-:Y:S01]  /*2c30*/  IMAD.MOV.U32 R33, RZ, RZ, R32 ;  /* 0x000000ffff217224 */ /* 0x000fe200078e0020 */
[----:B------:R-:W-:Y:S01]  /*2c40*/  LOP3.LUT R14, R14, R11, RZ, 0x3c, !PT ;  /* 0x0000000b0e0e7212 */ /* 0x000fe200078e3cff */
[----:B------:R-:W-:Y:S01]  /*2c50*/  IMAD.MOV.U32 R32, RZ, RZ, R10 ;  /* 0x000000ffff207224 */ /* 0x000fe200078e000a */
[----:B------:R-:W-:Y:S01]  /*2c60*/  ISETP.NE.U32.AND P1, PT, R8, 0x1, PT ;  /* 0x000000010800780c */ /* 0x000fe20003f25070 */
[----:B------:R-:W-:-:S03]  /*2c70*/  IMAD.SHL.U32 R4, R0, 0x2, RZ ;  /* 0x0000000200047824 */ /* 0x000fc600078e00ff */
[----:B------:R-:W-:Y:S02]  /*2c80*/  ISETP.NE.AND.EX P1, PT, R9, RZ, PT, P1 ;  /* 0x000000ff0900720c */ /* 0x000fe40003f25310 */
[----:B------:R-:W-:-:S04]  /*2c90*/  LOP3.LUT R15, R10, R15, R4, 0x96, !PT ;  /* 0x0000000f0a0f7212 */ /* 0x000fc800078e9604 */
[----:B------:R-:W-:Y:S01]  /*2ca0*/  LOP3.LUT R35, R15, R0, RZ, 0x3c, !PT ;  /* 0x000000000f237212 */ /* 0x000fe200078e3cff */
[----:B------:R-:W-:-:S03]  /*2cb0*/  IMAD.SHL.U32 R0, R14, 0x2, RZ ;  /* 0x000000020e007824 */ /* 0x000fc600078e00ff */
[C---:B------:R-:W-:Y:S01]  /*2cc0*/  IADD3 R21, PT, PT, R6.reuse, 0x587c5, R35 ;  /* 0x000587c506157810 */ /* 0x040fe20007ffe023 */
[----:B------:R-:W-:Y:S02]  /*2cd0*/  IMAD.SHL.U32 R11, R35, 0x10, RZ ;  /* 0x00000010230b7824 */ /* 0x000fe400078e00ff */
[----:B------:R-:W-:-:S03]  /*2ce0*/  VIADD R6, R6, 0xb0f8a ;  /* 0x000b0f8a06067836 */ /* 0x000fc60000000000 */
[----:B------:R-:W-:Y:S01]  /*2cf0*/  LOP3.LUT R0, R14, R0, R11, 0x96, !PT ;  /* 0x000000000e007212 */ /* 0x000fe200078e960b */
[----:B------:R-:W-:Y:S02]  /*2d00*/  IMAD.MOV.U32 R11, RZ, RZ, R7 ;  /* 0x000000ffff0b7224 */ /* 0x000fe400078e0007 */
[----:B------:R-:W-:Y:S01]  /*2d10*/  IMAD.MOV.U32 R7, RZ, RZ, R35 ;  /* 0x000000ffff077224 */ /* 0x000fe200078e0023 */
[----:B------:R-:W-:-:S05]  /*2d20*/  LOP3.LUT R37, R0, R35, RZ, 0x3c, !PT ;  /* 0x0000002300257212 */ /* 0x000fca00078e3cff */
[----:B------:R-:W-:Y:S02]  /*2d30*/  IMAD.IADD R14, R37, 0x1, R6 ;  /* 0x00000001250e7824 */ /* 0x000fe400078e0206 */
[----:B------:R-:W-:Y:S02]  /*2d40*/  IMAD.MOV.U32 R10, RZ, RZ, R37 ;  /* 0x000000ffff0a7224 */ /* 0x000fe400078e0025 */
[----:B------:R-:W-:-:S03]  /*2d50*/  IMAD.WIDE.U32 R14, R14, 0x200000, RZ ;  /* 0x002000000e0e7825 */ /* 0x000fc600078e00ff */
[----:B------:R-:W-:Y:S01]  /*2d60*/  LOP3.LUT R20, R14, R21, RZ, 0x3c, !PT ;  /* 0x000000150e147212 */ /* 0x000fe200078e3cff */
[----:B------:R-:W-:Y:S02]  /*2d70*/  IMAD.MOV.U32 R21, RZ, RZ, R15 ;  /* 0x000000ffff157224 */ /* 0x000fe400078e000f */
[----:B------:R-:W-:Y:S02]  /*2d80*/  IMAD.MOV.U32 R14, RZ, RZ, 0x0 ;  /* 0x00000000ff0e7424 */ /* 0x000fe400078e00ff */
[----:B------:R-:W-:Y:S02]  /*2d90*/  IMAD.MOV.U32 R15, RZ, RZ, 0x3ca00000 ;  /* 0x3ca00000ff0f7424 */ /* 0x000fe400078e00ff */
[----:B------:R-:W3:Y:S04]  /*2da0*/  I2F.F64.U64 R20, R20 ;  /* 0x0000001400147312 */ /* 0x000ee80000301800 */
[----:B---3--:R-:W-:Y:S01]  /*2db0*/  DFMA R14, R20, R14, 5.5511151231257827021e-17 ;  /* 0x3c900000140e742b */ /* 0x008fe2000000000e */
[----:B------:R-:W-:Y:S10]  /*2dc0*/  @!P1 BRA `(.L_x_21) ;  /* 0x0000000400709947 */ /* 0x000ff40003800000 */
[----:B0-----:R-:W-:Y:S01]  /*2dd0*/  DFMA R14, R12, R14, 2 ;  /* 0x400000000c0e742b */ /* 0x001fe2000000000e */
[----:B------:R-:W-:Y:S01]  /*2de0*/  BSSY.RECONVERGENT B0, `(.L_x_22) ;  /* 0x0000055000007945 */ /* 0x000fe20003800200 */
[----:B------:R-:W-:Y:S02]  /*2df0*/  IMAD.MOV.U32 R35, RZ, RZ, 0x1 ;  /* 0x00000001ff237424 */ /* 0x000fe400078e00ff */
[----:B------:R-:W-:Y:S02]  /*2e00*/  IMAD.MOV.U32 R37, RZ, RZ, RZ ;  /* 0x000000ffff257224 */ /* 0x000fe400078e00ff */
[----:B------:R-:W-:Y:S02]  /*2e10*/  IMAD.MOV.U32 R36, RZ, RZ, R3 ;  /* 0x000000ffff247224 */ /* 0x000fe400078e0003 */
[----:B------:R-:W-:Y:S02]  /*2e20*/  IMAD.MOV.U32 R39, RZ, RZ, R34 ;  /* 0x000000ffff277224 */ /* 0x000fe400078e0022 */
[----:B------:R-:W0:Y:S05]  /*2e30*/  F2I.U64.F64.TRUNC R14, R14 ;  /* 0x0000000e000e7311 */ /* 0x000e2a000030d800 */
.L_x_29:
[----:B------:R-:W-:Y:S01]  /*2e40*/  LOP3.LUT R0, R36, 0x1, RZ, 0xc0, !PT ;  /* 0x0000000124007812 */ /* 0x000fe200078ec0ff */
[----:B------:R-:W-:Y:S03]  /*2e50*/  BSSY.RECONVERGENT B1, `(.L_x_23) ;  /* 0x0000025000017945 */ /* 0x000fe60003800200 */
[----:B------:R-:W-:-:S04]  /*2e60*/  ISETP.NE.U32.AND P1, PT, R0, 0x1, PT ;  /* 0x000000010000780c */ /* 0x000fc80003f25070 */
[----:B------:R-:W-:-:S13]  /*2e70*/  ISETP.NE.U32.AND.EX P1, PT, RZ, RZ, PT, P1 ;  /* 0x000000ffff00720c */ /* 0x000fda0003f25110 */
[----:B------:R-:W-:Y:S05]  /*2e80*/  @P1 BRA `(.L_x_24) ;  /* 0x0000000000841947 */ /* 0x000fea0003800000 */
[-C--:B0-----:R-:W-:Y:S02]  /*2e90*/  IMAD R37, R37, R14.reuse, RZ ;  /* 0x0000000e25257224 */ /* 0x081fe400078e02ff */
[----:B------:R-:W-:-:S04]  /*2ea0*/  IMAD.WIDE.U32 R20, R35, R14, RZ ;  /* 0x0000000e23147225 */ /* 0x000fc800078e00ff */
[----:B------:R-:W-:-:S04]  /*2eb0*/  IMAD R37, R15, R35, R37 ;  /* 0x000000230f257224 */ /* 0x000fc800078e0225 */
[----:B------:R-:W-:-:S05]  /*2ec0*/  IMAD.IADD R38, R21, 0x1, R37 ;  /* 0x0000000115267824 */ /* 0x000fca00078e0225 */
[----:B------:R-:W-:-:S04]  /*2ed0*/  LOP3.LUT R0, R38, R9, RZ, 0xfc, !PT ;  /* 0x0000000926007212 */ /* 0x000fc800078efcff */
[----:B------:R-:W-:-:S13]  /*2ee0*/  ISETP.NE.U32.AND P1, PT, R0, RZ, PT ;  /* 0x000000ff0000720c */ /* 0x000fda0003f25070 */
[----:B------:R-:W-:Y:S05]  /*2ef0*/  @P1 BRA `(.L_x_25) ;  /* 0x00000000004c1947 */ /* 0x000fea0003800000 */
[----:B------:R-:W0:Y:S01]  /*2f00*/  I2F.U32.RP R0, R8 ;  /* 0x0000000800007306 */ /* 0x000e220000209000 */
[----:B------:R-:W-:Y:S01]  /*2f10*/  IMAD.MOV R21, RZ, RZ, -R8 ;  /* 0x000000ffff157224 */ /* 0x000fe200078e0a08 */
[----:B------:R-:W-:Y:S01]  /*2f20*/  ISETP.NE.U32.AND P2, PT, R8, RZ, PT ;  /* 0x000000ff0800720c */ /* 0x000fe20003f45070 */
[----:B------:R-:W-:-:S05]  /*2f30*/  IMAD.MOV.U32 R37, RZ, RZ, RZ ;  /* 0x000000ffff257224 */ /* 0x000fca00078e00ff */
[----:B0-----:R-:W0:Y:S02]  /*2f40*/  MUFU.RCP R0, R0 ;  /* 0x0000000000007308 */ /* 0x001e240000001000 */
[----:B0-----:R-:W-:-:S06]  /*2f50*/  VIADD R40, R0, 0xffffffe ;  /* 0x0ffffffe00287836 */ /* 0x001fcc0000000000 */
[----:B------:R0:W3:Y:S02]  /*2f60*/  F2I.FTZ.U32.TRUNC.NTZ R41, R40 ;  /* 0x0000002800297305 */ /* 0x0000e4000021f000 */
[----:B0-----:R-:W-:Y:S02]  /*2f70*/  IMAD.MOV.U32 R40, RZ, RZ, RZ ;  /* 0x000000ffff287224 */ /* 0x001fe400078e00ff */
[----:B---3--:R-:W-:-:S04]  /*2f80*/  IMAD R21, R21, R41, RZ ;  /* 0x0000002915157224 */ /* 0x008fc800078e02ff */
        /* <DEDUP_REMOVED lines=8> */
[----:B------:R-:W-:Y:S01]  /*3010*/  @!P2 LOP3.LUT R35, RZ, R8, RZ, 0x33, !PT ;  /* 0x00000008ff23a212 */ /* 0x000fe200078e33ff */
[----:B------:R-:W-:Y:S06]  /*3020*/  BRA `(.L_x_24) ;  /* 0x00000000001c7947 */ /* 0x000fec0003800000 */
.L_x_25:
[----:B------:R-:W-:Y:S01]  /*3030*/  IMAD.MOV.U32 R0, RZ, RZ, R20 ;  /* 0x000000ffff007224 */ /* 0x000fe200078e0014 */
[----:B------:R-:W-:Y:S01]  /*3040*/  MOV R4, 0x3080 ;  /* 0x0000308000047802 */ /* 0x000fe20000000f00 */
[----:B------:R-:W-:Y:S02]  /*3050*/  IMAD.MOV.U32 R40, RZ, RZ, R8 ;  /* 0x000000ffff287224 */ /* 0x000fe400078e0008 */
[----:B------:R-:W-:-:S07]  /*3060*/  IMAD.MOV.U32 R41, RZ, RZ, R9 ;  /* 0x000000ffff297224 */ /* 0x000fce00078e0009 */
[----:B-12---:R-:W-:Y:S05]  /*3070*/  CALL.REL.NOINC `($__internal_0_$__cuda_sm20_rem_u64) ;  /* 0x0000000400647944 */ /* 0x006fea0003c00000 */
[----:B------:R-:W-:Y:S02]  /*3080*/  IMAD.MOV.U32 R35, RZ, RZ, R0 ;  /* 0x000000ffff237224 */ /* 0x000fe400078e0000 */
[----:B------:R-:W-:-:S07]  /*3090*/  IMAD.MOV.U32 R37, RZ, RZ, R43 ;  /* 0x000000ffff257224 */ /* 0x000fce00078e002b */
.L_x_24:
[----:B------:R-:W-:Y:S05]  /*30a0*/  BSYNC.RECONVERGENT B1 ;  /* 0x0000000000017941 */ /* 0x000fea0003800200 */
.L_x_23:
[-C--:B0-----:R-:W-:Y:S01]  /*30b0*/  IMAD R41, R15, R14.reuse, RZ ;  /* 0x0000000e0f297224 */ /* 0x081fe200078e02ff */
[----:B------:R-:W-:Y:S01]  /*30c0*/  BSSY.RECONVERGENT B1, `(.L_x_26) ;  /* 0x0000021000017945 */ /* 0x000fe20003800200 */
        /* <DEDUP_REMOVED lines=12> */
[----:B------:R-:W0:Y:S02]  /*3190*/  F2I.FTZ.U32.TRUNC.NTZ R15, R21 ;  /* 0x00000015000f7305 */ /* 0x000e24000021f000 */
[----:B0-----:R-:W-:-:S04]  /*31a0*/  IMAD R41, R41, R15, RZ ;  /* 0x0000000f29297224 */ /* 0x001fc800078e02ff */
[----:B------:R-:W-:-:S06]  /*31b0*/  IMAD.HI.U32 R41, R15, R41, R14 ;  /* 0x000000290f297227 */ /* 0x000fcc00078e000e */
[----:B------:R-:W-:-:S04]  /*31c0*/  IMAD.HI.U32 R0, R41, R20, RZ ;  /* 0x0000001429007227 */ /* 0x000fc800078e00ff */
[----:B------:R-:W-:-:S04]  /*31d0*/  IMAD.MOV R15, RZ, RZ, -R0 ;  /* 0x000000ffff0f7224 */ /* 0x000fc800078e0a00 */
[----:B------:R-:W-:Y:S02]  /*31e0*/  IMAD R14, R8, R15, R20 ;  /* 0x0000000f080e7224 */ /* 0x000fe400078e0214 */
[----:B------:R-:W-:-:S03]  /*31f0*/  IMAD.MOV.U32 R15, RZ, RZ, RZ ;  /* 0x000000ffff0f7224 */ /* 0x000fc600078e00ff */
[----:B------:R-:W-:-:S13]  /*3200*/  ISETP.GE.U32.AND P1, PT, R14, R8, PT ;  /* 0x000000080e00720c */ /* 0x000fda0003f26070 */
[----:B------:R-:W-:-:S05]  /*3210*/  @P1 IMAD.IADD R14, R14, 0x1, -R8 ;  /* 0x000000010e0e1824 */ /* 0x000fca00078e0a08 */
[----:B------:R-:W-:-:S13]  /*3220*/  ISETP.GE.U32.AND P1, PT, R14, R8, PT ;  /* 0x000000080e00720c */ /* 0x000fda0003f26070 */
[----:B------:R-:W-:Y:S01]  /*3230*/  @P1 IMAD.IADD R14, R14, 0x1, -R8 ;  /* 0x000000010e0e1824 */ /* 0x000fe200078e0a08 */
[----:B------:R-:W-:Y:S01]  /*3240*/  @!P2 LOP3.LUT R14, RZ, R8, RZ, 0x33, !PT ;  /* 0x00000008ff0ea212 */ /* 0x000fe200078e33ff */
[----:B------:R-:W-:Y:S06]  /*3250*/  BRA `(.L_x_28) ;  /* 0x00000000001c7947 */ /* 0x000fec0003800000 */
.L_x_27:
[----:B------:R-:W-:Y:S01]  /*3260*/  IMAD.MOV.U32 R0, RZ, RZ, R20 ;  /* 0x000000ffff007224 */ /* 0x000fe200078e0014 */
[----:B------:R-:W-:Y:S01]  /*3270*/  MOV R4, 0x32b0 ;  /* 0x000032b000047802 */ /* 0x000fe20000000f00 */
[----:B------:R-:W-:Y:S02]  /*3280*/  IMAD.MOV.U32 R40, RZ, RZ, R8 ;  /* 0x000000ffff287224 */ /* 0x000fe400078e0008 */
[----:B------:R-:W-:-:S07]  /*3290*/  IMAD.MOV.U32 R41, RZ, RZ, R9 ;  /* 0x000000ffff297224 */ /* 0x000fce00078e0009 */
[----:B-12---:R-:W-:Y:S05]  /*32a0*/  CALL.REL.NOINC `($__internal_0_$__cuda_sm20_rem_u64) ;  /* 0x0000000000d87944 */ /* 0x006fea0003c00000 */
[----:B------:R-:W-:Y:S02]  /*32b0*/  IMAD.MOV.U32 R14, RZ, RZ, R0 ;  /* 0x000000ffff0e7224 */ /* 0x000fe400078e0000 */
[----:B------:R-:W-:-:S07]  /*32c0*/  IMAD.MOV.U32 R15, RZ, RZ, R43 ;  /* 0x000000ffff0f7224 */ /* 0x000fce00078e002b */
.L_x_28:
[----:B------:R-:W-:Y:S05]  /*32d0*/  BSYNC.RECONVERGENT B1 ;  /* 0x0000000000017941 */ /* 0x000fea0003800200 */
.L_x_26:
[C---:B------:R-:W-:Y:S02]  /*32e0*/  ISETP.GT.U32.AND P1, PT, R36.reuse, 0x1, PT ;  /* 0x000000012400780c */ /* 0x040fe40003f24070 */
[--C-:B------:R-:W-:Y:S02]  /*32f0*/  SHF.R.U64 R36, R36, 0x1, R39.reuse ;  /* 0x0000000124247819 */ /* 0x100fe40000001227 */
[----:B------:R-:W-:Y:S02]  /*3300*/  ISETP.GT.U32.AND.EX P1, PT, R39, RZ, PT, P1 ;  /* 0x000000ff2700720c */ /* 0x000fe40003f24110 */
[----:B------:R-:W-:-:S11]  /*3310*/  SHF.R.U32.HI R39, RZ, 0x1, R39 ;  /* 0x00000001ff277819 */ /* 0x000fd60000011627 */
[----:B------:R-:W-:Y:S05]  /*3320*/  @P1 BRA `(.L_x_29) ;  /* 0xfffffff800c41947 */ /* 0x000fea000383ffff */
[----:B------:R-:W-:Y:S05]  /*3330*/  BSYNC.RECONVERGENT B0 ;  /* 0x0000000000007941 */ /* 0x000fea0003800200 */
.L_x_22:
[----:B------:R-:W-:-:S04]  /*3340*/  ISETP.NE.U32.AND P1, PT, R35, 0x1, PT ;  /* 0x000000012300780c */ /* 0x000fc80003f25070 */
[----:B------:R-:W-:-:S13]  /*3350*/  ISETP.NE.AND.EX P1, PT, R37, RZ, PT, P1 ;  /* 0x000000ff2500720c */ /* 0x000fda0003f25310 */
[----:B------:R-:W-:Y:S05]  /*3360*/  @P1 BREAK.RELIABLE B6 ;  /* 0x0000000000061942 */ /* 0x000fea0003800100 */
[----:B------:R-:W-:Y:S05]  /*3370*/  @P1 BREAK.RELIABLE B8 ;  /* 0x0000000000081942 */ /* 0x000fea0003800100 */
[----:B------:R-:W-:Y:S05]  /*3380*/  @P1 BRA `(.L_x_30) ;  /* 0x0000000000501947 */ /* 0x000fea0003800000 */
.L_x_21:
[----:B------:R-:W-:Y:S05]  /*3390*/  BSYNC.RELIABLE B6 ;  /* 0x0000000000067941 */ /* 0x000fea0003800100 */
.L_x_20:
[----:B------:R-:W-:-:S05]  /*33a0*/  VIADD R5, R5, 0x1 ;  /* 0x0000000105057836 */ /* 0x000fca0000000000 */
[----:B------:R-:W-:-:S13]  /*33b0*/  ISETP.NE.AND P1, PT, R5, 0xa, PT ;  /* 0x0000000a0500780c */ /* 0x000fda0003f25270 */
[----:B------:R-:W-:Y:S05]  /*33c0*/  @P1 BRA `(.L_x_31) ;  /* 0xfffffff800041947 */ /* 0x000fea000383ffff */
[----:B------:R-:W-:Y:S05]  /*33d0*/  @P0 BREAK.RELIABLE B8 ;  /* 0x0000000000080942 */ /* 0x000fea0003800100 */
[----:B------:R-:W-:Y:S05]  /*33e0*/  @P0 BRA `(.L_x_12) ;  /* 0x0000000000780947 */ /* 0x000fea0003800000 */
[----:B------:R-:W-:Y:S05]  /*33f0*/  BSYNC.RELIABLE B8 ;  /* 0x0000000000087941 */ /* 0x000fea0003800100 */
.L_x_19:
[----:B------:R-:W3:Y:S01]  /*3400*/  LDCU UR4, c[0x0][0x2f8] ;  /* 0x00005f00ff0477ac */ /* 0x000ee20008000800 */
[----:B------:R-:W-:Y:S01]  /*3410*/  MOV R0, 0x0 ;  /* 0x0000000000007802 */ /* 0x000fe20000000f00 */
[----:B------:R-:W-:Y:S02]  /*3420*/  IMAD.MOV.U32 R6, RZ, RZ, R26 ;  /* 0x000000ffff067224 */ /* 0x000fe400078e001a */
[----:B------:R-:W-:Y:S01]  /*3430*/  IMAD.MOV.U32 R7, RZ, RZ, R2 ;  /* 0x000000ffff077224 */ /* 0x000fe200078e0002 */
[----:B------:R4:W0:Y:S01]  /*3440*/  LDC.64 R10, c[0x4][R0] ;  /* 0x01000000000a7b82 */ /* 0x0008220000000a00 */
[----:B---3--:R-:W-:Y:S01]  /*3450*/  VIADD R3, R26, -UR4 ;  /* 0x800000041a037c36 */ /* 0x008fe20008000000 */
[----:B------:R-:W3:Y:S04]  /*3460*/  LDCU.64 UR4, c[0x4][0x60] ;  /* 0x01000c00ff0477ac */ /* 0x000ee80008000a00 */
[----:B------:R4:W-:Y:S01]  /*3470*/  STL.64 [R3], R8 ;  /* 0x0000000803007387 */ /* 0x0009e20000100a00 */
[----:B---3--:R-:W-:-:S02]  /*3480*/  IMAD.U32 R4, RZ, RZ, UR4 ;  /* 0x00000004ff047e24 */ /* 0x008fc4000f8e00ff */
[----:B----4-:R-:W-:-:S07]  /*3490*/  IMAD.U32 R5, RZ, RZ, UR5 ;  /* 0x00000005ff057e24 */ /* 0x010fce000f8e00ff */
[----:B------:R-:W-:-:S07]  /*34a0*/  LEPC R20, `(.L_x_32) ;  /* 0x000000001014794e */ /* 0x000fce0000000000 */
[----:B012---:R-:W-:Y:S05]  /*34b0*/  CALL.ABS.NOINC R10 ;  /* 0x000000000a007343 */ /* 0x007fea0003c00000 */
.L_x_32:
[----:B------:R-:W-:Y:S05]  /*34c0*/  BRA `(.L_x_12) ;  /* 0x0000000000407947 */ /* 0x000fea0003800000 */
.L_x_30:
[----:B------:R-:W-:Y:S04]  /*34d0*/  BSSY.RECONVERGENT B7, `(.L_x_33) ;  /* 0x000000e000077945 */ /* 0x000fe80003800200 */
[----:B------:R-:W-:Y:S05]  /*34e0*/  @!P0 BRA `(.L_x_34) ;  /* 0x0000000000308947 */ /* 0x000fea0003800000 */
[----:B------:R-:W-:Y:S01]  /*34f0*/  MOV R0, 0x0 ;  /* 0x0000000000007802 */ /* 0x000fe20000000f00 */
[----:B------:R0:W-:Y:S01]  /*3500*/  STL.64 [R1+0x30], R8 ;  /* 0x0000300801007387 */ /* 0x0001e20000100a00 */
[----:B------:R-:W3:Y:S01]  /*3510*/  LDCU.64 UR4, c[0x4][0x58] ;  /* 0x01000b00ff0477ac */ /* 0x000ee20008000a00 */
[----:B------:R-:W-:Y:S01]  /*3520*/  IADD3 R26, P0, PT, R28, 0x30, RZ ;  /* 0x000000301c1a7810 */ /* 0x000fe20007f1e0ff */
[----:B------:R0:W4:Y:S04]  /*3530*/  LDC.64 R10, c[0x4][R0] ;  /* 0x01000000000a7b82 */ /* 0x0001280000000a00 */
[----:B------:R-:W-:Y:S02]  /*3540*/  IMAD.X R2, RZ, RZ, R27, P0 ;  /* 0x000000ffff027224 */ /* 0x000fe400000e061b */
[----:B------:R-:W-:-:S02]  /*3550*/  IMAD.MOV.U32 R6, RZ, RZ, R26 ;  /* 0x000000ffff067224 */ /* 0x000fc400078e001a */
[----:B------:R-:W-:Y:S02]  /*3560*/  IMAD.MOV.U32 R7, RZ, RZ, R2 ;  /* 0x000000ffff077224 */ /* 0x000fe400078e0002 */
[----:B---3--:R-:W-:Y:S02]  /*3570*/  IMAD.U32 R4, RZ, RZ, UR4 ;  /* 0x00000004ff047e24 */ /* 0x008fe4000f8e00ff */
[----:B0-----:R-:W-:-:S07]  /*3580*/  IMAD.U32 R5, RZ, RZ, UR5 ;  /* 0x00000005ff057e24 */ /* 0x001fce000f8e00ff */
[----:B------:R-:W-:-:S07]  /*3590*/  LEPC R20, `(.L_x_34) ;  /* 0x000000001014794e */ /* 0x000fce0000000000 */
[----:B-12-4-:R-:W-:Y:S05]  /*35a0*/  CALL.ABS.NOINC R10 ;  /* 0x000000000a007343 */ /* 0x016fea0003c00000 */
.L_x_34:
[----:B------:R-:W-:Y:S05]  /*35b0*/  BSYNC.RECONVERGENT B7 ;  /* 0x0000000000077941 */ /* 0x000fea0003800200 */
.L_x_33:
[----:B------:R0:W-:Y:S02]  /*35c0*/  STG.E.64 desc[UR36][R24.64], RZ ;  /* 0x000000ff18007986 */ /* 0x0001e4000c101b24 */
.L_x_12:
[----:B------:R-:W-:Y:S05]  /*35d0*/  BSYNC.RECONVERGENT B9 ;  /* 0x0000000000097941 */ /* 0x000fea0003800200 */
.L_x_11:
[----:B------:R-:W-:-:S13]  /*35e0*/  ISETP.NE.AND P0, PT, R31, RZ, PT ;  /* 0x000000ff1f00720c */ /* 0x000fda0003f05270 */
[----:B------:R-:W-:Y:S05]  /*35f0*/  @P0 BRA `(.L_x_35) ;  /* 0xfffffff000500947 */ /* 0x000fea000383ffff */
[----:B------:R-:W-:Y:S05]  /*3600*/  EXIT ;  /* 0x000000000000794d */ /* 0x000fea0003800000 */
        .weak           $__internal_0_$__cuda_sm20_rem_u64
        .type           $__internal_0_$__cuda_sm20_rem_u64,@function
        .size           $__internal_0_$__cuda_sm20_rem_u64,(.L_x_43 - $__internal_0_$__cuda_sm20_rem_u64)
$__internal_0_$__cuda_sm20_rem_u64:
[----:B------:R-:W-:Y:S02]  /*3610*/  IMAD.MOV.U32 R20, RZ, RZ, R40 ;  /* 0x000000ffff147224 */ /* 0x000fe400078e0028 */
[----:B------:R-:W-:-:S04]  /*3620*/  IMAD.MOV.U32 R21, RZ, RZ, R41 ;  /* 0x000000ffff157224 */ /* 0x000fc800078e0029 */
[----:B------:R-:W0:Y:S08]  /*3630*/  I2F.U64.RP R42, R20 ;  /* 0x00000014002a7312 */ /* 0x000e300000309000 */
[----:B0-----:R-:W0:Y:S02]  /*3640*/  MUFU.RCP R42, R42 ;  /* 0x0000002a002a7308 */ /* 0x001e240000001000 */
[----:B0-----:R-:W-:-:S06]  /*3650*/  VIADD R43, R42, 0x1ffffffe ;  /* 0x1ffffffe2a2b7836 */ /* 0x001fcc0000000000 */
[----:B------:R-:W0:Y:S02]  /*3660*/  F2I.U64.TRUNC R42, R43 ;  /* 0x0000002b002a7311 */ /* 0x000e24000020d800 */
[----:B0-----:R-:W-:-:S04]  /*3670*/  IMAD.WIDE.U32 R44, R42, R40, RZ ;  /* 0x000000282a2c7225 */ /* 0x001fc800078e00ff */
[C---:B------:R-:W-:Y:S01]  /*3680*/  IMAD R45, R42.reuse, R41, R45 ;  /* 0x000000292a2d7224 */ /* 0x040fe200078e022d */
[----:B------:R-:W-:Y:S01]  /*3690*/  IADD3 R44, P1, PT, RZ, -R44, RZ ;  /* 0x8000002cff2c7210 */ /* 0x000fe20007f3e0ff */
[----:B------:R-:W-:Y:S02]  /*36a0*/  IMAD.MOV.U32 R21, RZ, RZ, R42 ;  /* 0x000000ffff157224 */ /* 0x000fe400078e002a */
[----:B------:R-:W-:Y:S02]  /*36b0*/  IMAD R45, R43, R40, R45 ;  /* 0x000000282b2d7224 */ /* 0x000fe400078e022d */
[----:B------:R-:W-:-:S04]  /*36c0*/  IMAD.HI.U32 R20, R42, R44, RZ ;  /* 0x0000002c2a147227 */ /* 0x000fc800078e00ff */
[----:B------:R-:W-:-:S04]  /*36d0*/  IMAD.X R45, RZ, RZ, ~R45, P1 ;  /* 0x000000ffff2d7224 */ /* 0x000fc800008e0e2d */
[----:B------:R-:W-:-:S04]  /*36e0*/  IMAD.WIDE.U32 R20, P1, R42, R45, R20 ;  /* 0x0000002d2a147225 */ /* 0x000fc80007820014 */
[----:B------:R-:W-:-:S04]  /*36f0*/  IMAD.HI.U32 R20, P2, R43, R44, R20 ;  /* 0x0000002c2b147227 */ /* 0x000fc80007840014 */
[CC--:B------:R-:W-:Y:S02]  /*3700*/  IMAD R21, R43.reuse, R45.reuse, RZ ;  /* 0x0000002d2b157224 */ /* 0x0c0fe400078e02ff */
[----:B------:R-:W-:-:S03]  /*3710*/  IMAD.HI.U32 R45, R43, R45, RZ ;  /* 0x0000002d2b2d7227 */ /* 0x000fc600078e00ff */
[----:B------:R-:W-:Y:S01]  /*3720*/  IADD3 R21, P3, PT, R21, R20, RZ ;  /* 0x0000001415157210 */ /* 0x000fe20007f7e0ff */
[----:B------:R-:W-:-:S04]  /*3730*/  IMAD.X R43, R45, 0x1, R43, P1 ;  /* 0x000000012d2b7824 */ /* 0x000fc800008e062b */
[----:B------:R-:W-:Y:S01]  /*3740*/  IMAD.WIDE.U32 R44, R21, R40, RZ ;  /* 0x00000028152c7225 */ /* 0x000fe200078e00ff */
[----:B------:R-:W-:-:S03]  /*3750*/  IADD3.X R43, PT, PT, RZ, RZ, R43, P3, P2 ;  /* 0x000000ffff2b7210 */ /* 0x000fc60001fe442b */
[----:B------:R-:W-:Y:S01]  /*3760*/  IMAD R20, R21, R41, R45 ;  /* 0x0000002915147224 */ /* 0x000fe200078e022d */
[----:B------:R-:W-:-:S03]  /*3770*/  IADD3 R42, P1, PT, RZ, -R44, RZ ;  /* 0x8000002cff2a7210 */ /* 0x000fc60007f3e0ff */
        /* <DEDUP_REMOVED lines=8> */
[----:B------:R-:W-:Y:S02]  /*3800*/  IMAD.X R44, R44, 0x1, R43, P1 ;  /* 0x000000012c2c7824 */ /* 0x000fe400008e062b */
[----:B------:R-:W-:Y:S02]  /*3810*/  IMAD.MOV.U32 R43, RZ, RZ, RZ ;  /* 0x000000ffff2b7224 */ /* 0x000fe400078e00ff */
[----:B------:R-:W-:Y:S01]  /*3820*/  IMAD.HI.U32 R42, R21, R0, RZ ;  /* 0x00000000152a7227 */ /* 0x000fe200078e00ff */
[----:B------:R-:W-:-:S03]  /*3830*/  IADD3.X R45, PT, PT, RZ, RZ, R44, P3, P2 ;  /* 0x000000ffff2d7210 */ /* 0x000fc60001fe442c */
[----:B------:R-:W-:-:S04]  /*3840*/  IMAD.WIDE.U32 R42, R21, R38, R42 ;  /* 0x00000026152a7225 */ /* 0x000fc800078e002a */
[C---:B------:R-:W-:Y:S02]  /*3850*/  IMAD R20, R45.reuse, R38, RZ ;  /* 0x000000262d147224 */ /* 0x040fe400078e02ff */
[----:B------:R-:W-:-:S04]  /*3860*/  IMAD.HI.U32 R43, P1, R45, R0, R42 ;  /* 0x000000002d2b7227 */ /* 0x000fc8000782002a */
[----:B------:R-:W-:Y:S01]  /*3870*/  IMAD.HI.U32 R21, R45, R38, RZ ;  /* 0x000000262d157227 */ /* 0x000fe200078e00ff */
[----:B------:R-:W-:-:S03]  /*3880*/  IADD3 R45, P2, PT, R20, R43, RZ ;  /* 0x0000002b142d7210 */ /* 0x000fc60007f5e0ff */
[----:B------:R-:W-:Y:S02]  /*3890*/  IMAD.X R43, RZ, RZ, R21, P1 ;  /* 0x000000ffff2b7224 */ /* 0x000fe400008e0615 */
[----:B------:R-:W-:-:S04]  /*38a0*/  IMAD.WIDE.U32 R20, R45, R40, RZ ;  /* 0x000000282d147225 */ /* 0x000fc800078e00ff */
[----:B------:R-:W-:Y:S02]  /*38b0*/  IMAD.X R43, RZ, RZ, R43, P2 ;  /* 0x000000ffff2b7224 */ /* 0x000fe400010e062b */
[----:B------:R-:W-:Y:S01]  /*38c0*/  IMAD R21, R45, R41, R21 ;  /* 0x000000292d157224 */ /* 0x000fe200078e0215 */
[----:B------:R-:W-:-:S03]  /*38d0*/  IADD3 R45, P2, PT, -R20, R0, RZ ;  /* 0x00000000142d7210 */ /* 0x000fc60007f5e1ff */
[-C--:B------:R-:W-:Y:S01]  /*38e0*/  IMAD R21, R43, R40.reuse, R21 ;  /* 0x000000282b157224 */ /* 0x080fe200078e0215 */
[----:B------:R-:W-:-:S03]  /*38f0*/  ISETP.GE.U32.AND P1, PT, R45, R40, PT ;  /* 0x000000282d00720c */ /* 0x000fc60003f26070 */
[----:B------:R-:W-:Y:S01]  /*3900*/  IMAD.X R38, R38, 0x1, ~R21, P2 ;  /* 0x0000000126267824 */ /* 0x000fe200010e0e15 */
[----:B------:R-:W-:Y:S01]  /*3910*/  IADD3 R0, P2, PT, -R40, R45, RZ ;  /* 0x0000002d28007210 */ /* 0x000fe20007f5e1ff */
[----:B------:R-:W-:-:S03]  /*3920*/  IMAD.MOV.U32 R21, RZ, RZ, 0x0 ;  /* 0x00000000ff157424 */ /* 0x000fc600078e00ff */
[C---:B------:R-:W-:Y:S01]  /*3930*/  ISETP.GE.U32.AND.EX P1, PT, R38.reuse, R41, PT, P1 ;  /* 0x000000292600720c */ /* 0x040fe20003f26110 */
[----:B------:R-:W-:Y:S01]  /*3940*/  IMAD.X R20, R38, 0x1, ~R41, P2 ;  /* 0x0000000126147824 */ /* 0x000fe200010e0e29 */
[----:B------:R-:W-:Y:S02]  /*3950*/  ISETP.NE.U32.AND P2, PT, R40, RZ, PT ;  /* 0x000000ff2800720c */ /* 0x000fe40003f45070 */
[----:B------:R-:W-:Y:S02]  /*3960*/  SEL R45, R0, R45, P1 ;  /* 0x0000002d002d7207 */ /* 0x000fe40000800000 */
[----:B------:R-:W-:Y:S02]  /*3970*/  SEL R20, R20, R38, P1 ;  /* 0x0000002614147207 */ /* 0x000fe40000800000 */
[----:B------:R-:W-:Y:S02]  /*3980*/  IADD3 R0, P3, PT, -R40, R45, RZ ;  /* 0x0000002d28007210 */ /* 0x000fe40007f7e1ff */
[----:B------:R-:W-:-:S02]  /*3990*/  ISETP.GE.U32.AND P1, PT, R45, R40, PT ;  /* 0x000000282d00720c */ /* 0x000fc40003f26070 */
[----:B------:R-:W-:Y:S01]  /*39a0*/  ISETP.NE.AND.EX P2, PT, R41, RZ, PT, P2 ;  /* 0x000000ff2900720c */ /* 0x000fe20003f45320 */
[C---:B------:R-:W-:Y:S01]  /*39b0*/  IMAD.X R43, R20.reuse, 0x1, ~R41, P3 ;  /* 0x00000001142b7824 */ /* 0x040fe200018e0e29 */
[----:B------:R-:W-:-:S04]  /*39c0*/  ISETP.GE.U32.AND.EX P1, PT, R20, R41, PT, P1 ;  /* 0x000000291400720c */ /* 0x000fc80003f26110 */
[----:B------:R-:W-:Y:S01]  /*39d0*/  SEL R43, R43, R20, P1 ;  /* 0x000000142b2b7207 */ /* 0x000fe20000800000 */
[----:B------:R-:W-:Y:S01]  /*39e0*/  IMAD.MOV.U32 R20, RZ, RZ, R4 ;  /* 0x000000ffff147224 */ /* 0x000fe200078e0004 */
[----:B------:R-:W-:Y:S02]  /*39f0*/  SEL R0, R0, R45, P1 ;  /* 0x0000002d00007207 */ /* 0x000fe40000800000 */
[----:B------:R-:W-:Y:S02]  /*3a00*/  SEL R43, R43, 0xffffffff, P2 ;  /* 0xffffffff2b2b7807 */ /* 0x000fe40001000000 */
[----:B------:R-:W-:Y:S01]  /*3a10*/  SEL R0, R0, 0xffffffff, P2 ;  /* 0xffffffff00007807 */ /* 0x000fe20001000000 */
[----:B------:R-:W-:Y:S06]  /*3a20*/  RET.REL.NODEC R20 `(_Z14testCandidatesiPy) ;  /* 0xffffffc414747950 */ /* 0x000fec0003c3ffff */
.L_x_36:
[----:B------:R-:W-:-:S00]  /*3a30*/  BRA `(.L_x_36) ;  /* 0xfffffffc00fc7947 */ /* 0x000fc0000383ffff */
[----:B------:R-:W-:-:S00]  /*3a40*/  NOP ;  /* 0x0000000000007918 */ /* 0x000fc00000000000 */
        /* <DEDUP_REMOVED lines=11> */
.L_x_43:


//--------------------- .text._Z16filterCandidatesiPy --------------------------
	.section	.text._Z16filterCandidatesiPy,"ax",@progbits
	.align	128
        .global         _Z16filterCandidatesiPy
        .type           _Z16filterCandidatesiPy,@function
        .size           _Z16filterCandidatesiPy,(.L_x_45 - _Z16filterCandidatesiPy)
        .other          _Z16filterCandidatesiPy,@"STO_CUDA_ENTRY STV_DEFAULT"
_Z16filterCandidatesiPy:
.text._Z16filterCandidatesiPy:
[----:B------:R-:W-:Y:S01]  /*0000*/  LDC R1, c[0x0][0x37c] ;  /* 0x0000df00ff017b82 */ /* 0x000fe20000000800 */
[----:B------:R-:W0:Y:S01]  /*0010*/  S2R R9, SR_TID.X ;  /* 0x0000000000097919 */ /* 0x000e220000002100 */
[----:B------:R-:W0:Y:S02]  /*0020*/  LDCU UR4, c[0x0][0x380] ;  /* 0x00007000ff0477ac */ /* 0x000e240008000800 */
[----:B0-----:R-:W-:-:S05]  /*0030*/  IMAD R9, R9, UR4, RZ ;  /* 0x0000000409097c24 */ /* 0x001fca000f8e02ff */
[----:B------:R-:W-:-:S04]  /*0040*/  IADD3 R0, PT, PT, R9, UR4, RZ ;  /* 0x0000000409007c10 */ /* 0x000fc8000fffe0ff */
[----:B------:R-:W-:-:S13]  /*0050*/  ISETP.GE.U32.AND P0, PT, R9, R0, PT ;  /* 0x000000000900720c */ /* 0x000fda0003f06070 */
[----:B------:R-:W-:Y:S05]  /*0060*/  @P0 EXIT ;  /* 0x000000000000094d */ /* 0x000fea0003800000 */
[----:B------:R-:W0:Y:S01]  /*0070*/  LDC.64 R2, c[0x0][0x388] ;  /* 0x0000e200ff027b82 */ /* 0x000e220000000a00 */
[----:B------:R-:W1:Y:S01]  /*0080*/  LDCU.64 UR6, c[0x0][0x358] ;  /* 0x00006b00ff0677ac */ /* 0x000e620008000a00 */
[----:B------:R-:W-:-:S12]  /*0090*/  UIADD3 UR4, UPT, UPT, -UR4, URZ, URZ ;  /* 0x000000ff04047290 */ /* 0x000fd8000fffe1ff */
.L_x_37:
[----:B0-2---:R-:W-:-:S05]  /*00a0*/  IMAD.WIDE R4, R9, 0x8, R2 ;  /* 0x0000000809047825 */ /* 0x005fca00078e0202 */
[----:B-1----:R-:W2:Y:S01]  /*00b0*/  LDG.E.64 R6, desc[UR6][R4.64] ;  /* 0x0000000604067981 */ /* 0x002ea2000c1e1b00 */
[----:B------:R-:W-:Y:S01]  /*00c0*/  UIADD3 UR4, UPT, UPT, UR4, 0x1, URZ ;  /* 0x0000000104047890 */ /* 0x000fe2000fffe0ff */
[----:B------:R-:W-:-:S03]  /*00d0*/  IADD3 R9, PT, PT, R9, 0x1, RZ ;  /* 0x0000000109097810 */ /* 0x000fc60007ffe0ff */
[----:B------:R-:W-:Y:S01]  /*00e0*/  UISETP.NE.AND UP0, UPT, UR4, URZ, UPT ;  /* 0x000000ff0400728c */ /* 0x000fe2000bf05270 */
[C---:B--2---:R-:W-:Y:S02]  /*00f0*/  IMAD R11, R7.reuse, -0x6eb3e453, RZ ;  /* 0x914c1bad070b7824 */ /* 0x044fe400078e02ff */
[----:B------:R-:W-:Y:S02]  /*0100*/  IMAD R15, R7, -0x42108421, RZ ;  /* 0xbdef7bdf070f7824 */ /* 0x000fe400078e02ff */
[C---:B------:R-:W-:Y:S02]  /*0110*/  IMAD R17, R6.reuse, 0x14c1bacf, R11 ;  /* 0x14c1bacf06117824 */ /* 0x040fe400078e020b */
[----:B------:R-:W-:-:S04]  /*0120*/  IMAD.WIDE.U32 R12, R6, -0x6eb3e453, RZ ;  /* 0x914c1bad060c7825 */ /* 0x000fc800078e00ff */
[----:B------:R-:W-:Y:S01]  /*0130*/  IMAD.WIDE.U32 R10, R6, -0x42108421, RZ ;  /* 0xbdef7bdf060a7825 */ /* 0x000fe200078e00ff */
[----:B------:R-:W-:Y:S02]  /*0140*/  ISETP.GE.U32.AND P3, PT, R12, 0x306eb3e5, PT ;  /* 0x306eb3e50c00780c */ /* 0x000fe40003f66070 */
[----:B------:R-:W-:Y:S01]  /*0150*/  IADD3 R8, PT, PT, R13, R17, RZ ;  /* 0x000000110d087210 */ /* 0x000fe20007ffe0ff */
[----:B------:R-:W-:Y:S01]  /*0160*/  IMAD R19, R7, -0x3e7063e7, RZ ;  /* 0xc18f9c1907137824 */ /* 0x000fe200078e02ff */
[----:B------:R-:W-:Y:S01]  /*0170*/  ISETP.LT.U32.AND P0, PT, R10, 0x21084211, PT ;  /* 0x210842110a00780c */ /* 0x000fe20003f01070 */
[----:B------:R-:W-:Y:S01]  /*0180*/  IMAD R15, R6, -0x10842109, R15 ;  /* 0xef7bdef7060f7824 */ /* 0x000fe200078e020f */
[----:B------:R-:W-:Y:S01]  /*0190*/  ISETP.GE.U32.AND.EX P3, PT, R8, 0x6eb3e45, PT, P3 ;  /* 0x06eb3e450800780c */ /* 0x000fe20003f66130 */
[----:B------:R-:W-:-:S04]  /*01a0*/  IMAD.WIDE.U32 R12, R6, -0x3e7063e7, RZ ;  /* 0xc18f9c19060c7825 */ /* 0x000fc800078e00ff */
[----:B------:R-:W-:Y:S01]  /*01b0*/  IMAD R19, R6, -0x7063e707, R19 ;  /* 0x8f9c18f906137824 */ /* 0x000fe200078e0213 */
[----:B------:R-:W-:Y:S01]  /*01c0*/  ISETP.LT.U32.AND P6, PT, R12, -0x18f9c18f, PT ;  /* 0xe7063e710c00780c */ /* 0x000fe20003fc1070 */
[----:B------:R-:W-:Y:S02]  /*01d0*/  IMAD.IADD R10, R11, 0x1, R15 ;  /* 0x000000010b0a7824 */ /* 0x000fe400078e020f */
[----:B------:R-:W-:Y:S01]  /*01e0*/  IMAD R11, R7, 0x2fa0be83, RZ ;  /* 0x2fa0be83070b7824 */ /* 0x000fe200078e02ff */
[----:B------:R-:W-:Y:S01]  /*01f0*/  IADD3 R0, PT, PT, R13, R19, RZ ;  /* 0x000000130d007210 */ /* 0x000fe20007ffe0ff */
[----:B------:R-:W-:Y:S01]  /*0200*/  IMAD.WIDE.U32 R14, R6, 0x2fa0be83, RZ ;  /* 0x2fa0be83060e7825 */ /* 0x000fe200078e00ff */
[----:B------:R-:W-:-:S03]  /*0210*/  ISETP.LT.U32.OR.EX P3, PT, R10, 0x8421084, !P3, P0 ;  /* 0x084210840a00780c */ /* 0x000fc60005f61500 */
[----:B------:R-:W-:Y:S01]  /*0220*/  IMAD R11, R6, -0x7d05f418, R11 ;  /* 0x82fa0be8060b7824 */ /* 0x000fe200078e020b */
[----:B------:R-:W-:Y:S01]  /*0230*/  ISETP.GE.U32.AND P1, PT, R14, 0x5f417d06, PT ;  /* 0x5f417d060e00780c */ /* 0x000fe20003f26070 */
[C---:B------:R-:W-:Y:S01]  /*0240*/  IMAD R19, R7.reuse, -0x73ecade3, RZ ;  /* 0x8c13521d07137824 */ /* 0x040fe200078e02ff */
[----:B------:R-:W-:Y:S01]  /*0250*/  P2R R8, PR, RZ, 0x8 ;  /* 0x00000008ff087803 */ /* 0x000fe20000000000 */
[----:B------:R-:W-:Y:S01]  /*0260*/  IMAD R17, R7, 0x677d46cf, RZ ;  /* 0x677d46cf07117824 */ /* 0x000fe200078e02ff */
[----:B------:R-:W-:Y:S01]  /*0270*/  IADD3 R11, PT, PT, R15, R11, RZ ;  /* 0x0000000b0f0b7210 */ /* 0x000fe20007ffe0ff */
[----:B------:R-:W-:-:S03]  /*0280*/  IMAD.WIDE.U32 R12, R6, -0x73ecade3, RZ ;  /* 0x8c13521d060c7825 */ /* 0x000fc600078e00ff */
[----:B------:R-:W-:Y:S01]  /*0290*/  ISETP.GE.U32.AND.EX P1, PT, R11, 0x5f417d0, PT, P1 ;  /* 0x05f417d00b00780c */ /* 0x000fe20003f26110 */
[----:B------:R-:W-:Y:S01]  /*02a0*/  IMAD R21, R6, 0x21cfb2b7, R19 ;  /* 0x21cfb2b706157824 */ /* 0x000fe200078e0213 */
[----:B------:R-:W-:Y:S01]  /*02b0*/  ISETP.GE.U32.AND P2, PT, R12, -0x3521cfb2, PT ;  /* 0xcade304e0c00780c */ /* 0x000fe20003f46070 */
[----:B------:R-:W-:Y:S01]  /*02c0*/  IMAD.WIDE.U32 R14, R6, 0x677d46cf, RZ ;  /* 0x677d46cf060e7825 */ /* 0x000fe200078e00ff */
[----:B------:R-:W-:-:S03]  /*02d0*/  ISETP.LT.U32.OR.EX P6, PT, R0, 0x63e7063, !P1, P6 ;  /* 0x063e70630000780c */ /* 0x000fc60004fc1560 */
[----:B------:R-:W-:Y:S01]  /*02e0*/  IMAD R19, R6, 0x51b3bea3, R17 ;  /* 0x51b3bea306137824 */ /* 0x000fe200078e0211 */
[----:B------:R-:W-:Y:S01]  /*02f0*/  ISETP.LT.U32.AND P5, PT, R14, -0x1b3bea36, PT ;  /* 0xe4c415ca0e00780c */ /* 0x000fe20003fa1070 */
[----:B------:R-:W-:Y:S02]  /*0300*/  IMAD.IADD R17, R13, 0x1, R21 ;  /* 0x000000010d117824 */ /* 0x000fe400078e0215 */
[----:B------:R-:W-:Y:S01]  /*0310*/  IMAD R21, R7, -0x5f75270d, RZ ;  /* 0xa08ad8f307157824 */ /* 0x000fe200078e02ff */
[----:B------:R-:W-:Y:S01]  /*0320*/  IADD3 R16, PT, PT, R15, R19, RZ ;  /* 0x000000130f107210 */ /* 0x000fe20007ffe0ff */
[----:B------:R-:W-:Y:S01]  /*0330*/  IMAD R19, R7, -0x3ef368eb, RZ ;  /* 0xc10c971507137824 */ /* 0x000fe200078e02ff */
[----:B------:R-:W-:Y:S01]  /*0340*/  ISETP.GE.U32.AND.EX P2, PT, R17, 0x4d4873e, PT, P2 ;  /* 0x04d4873e1100780c */ /* 0x000fe20003f46120 */
[----:B------:R-:W-:-:S03]  /*0350*/  IMAD.WIDE.U32 R12, R6, -0x5f75270d, RZ ;  /* 0xa08ad8f3060c7825 */ /* 0x000fc600078e00ff */
[----:B------:R-:W-:Y:S01]  /*0360*/  ISETP.LT.U32.OR.EX P5, PT, R16, 0x572620a, !P2, P5 ;  /* 0x0572620a1000780c */ /* 0x000fe200057a1550 */
[----:B------:R-:W-:Y:S01]  /*0370*/  IMAD R21, R6, -0x34115b1f, R21 ;  /* 0xcbeea4e106157824 */ /* 0x000fe200078e0215 */
[----:B------:R-:W-:Y:S01]  /*0380*/  ISETP.LT.U32.AND P4, PT, R12, -0x22b63cbe, PT ;  /* 0xdd49c3420c00780c */ /* 0x000fe20003f81070 */
[----:B------:R-:W-:-:S03]  /*0390*/  IMAD.WIDE.U32 R14, R6, -0x3ef368eb, RZ ;  /* 0xc10c9715060e7825 */ /* 0x000fc600078e00ff */
[----:B------:R-:W-:Y:S01]  /*03a0*/  IADD3 R12, PT, PT, R13, R21, RZ ;  /* 0x000000150d0c7210 */ /* 0x000fe20007ffe0ff */
[----:B------:R-:W-:Y:S01]  /*03b0*/  IMAD R19, R6, 0x4fbcda3a, R19 ;  /* 0x4fbcda3a06137824 */ /* 0x000fe200078e0213 */
[----:B------:R-:W-:Y:S01]  /*03c0*/  ISETP.GE.U32.AND P0, PT, R14, -0x10c9714f, PT ;  /* 0xef368eb10e00780c */ /* 0x000fe20003f06070 */
[----:B------:R-:W-:Y:S02]  /*03d0*/  IMAD R17, R7, 0x7a44c6b, RZ ;  /* 0x07a44c6b07117824 */ /* 0x000fe400078e02ff */
[----:B------:R-:W-:Y:S02]  /*03e0*/  IMAD.IADD R13, R15, 0x1, R19 ;  /* 0x000000010f0d7824 */ /* 0x000fe400078e0213 */
[----:B------:R-:W-:Y:S02]  /*03f0*/  IMAD R15, R7, -0x1cd85689, RZ ;  /* 0xe327a977070f7824 */ /* 0x000fe400078e02ff */
[----:B------:R-:W-:Y:S01]  /*0400*/  IMAD.WIDE.U32 R10, R6, -0x1cd85689, RZ ;  /* 0xe327a977060a7825 */ /* 0x000fe200078e00ff */
[----:B------:R-:W-:-:S03]  /*0410*/  ISETP.GE.U32.AND.EX P0, PT, R13, 0x4325c53, PT, P0 ;  /* 0x04325c530d00780c */ /* 0x000fc60003f06100 */
[----:B------:R-:W-:Y:S01]  /*0420*/  IMAD R19, R6, 0x193d4bb7, R15 ;  /* 0x193d4bb706137824 */ /* 0x000fe200078e020f */
[----:B------:R-:W-:Y:S01]  /*0430*/  ISETP.GE.U32.AND P1, PT, R10, 0x2073615b, PT ;  /* 0x2073615b0a00780c */ /* 0x000fe20003f26070 */
[----:B------:R-:W-:Y:S01]  /*0440*/  IMAD.WIDE.U32 R14, R6, 0x7a44c6b, RZ ;  /* 0x07a44c6b060e7825 */ /* 0x000fe200078e00ff */
[----:B------:R-:W-:Y:S02]  /*0450*/  ISETP.LT.U32.OR.EX P4, PT, R12, 0x456c797, !P0, P4 ;  /* 0x0456c7970c00780c */ /* 0x000fe40004781540 */
[----:B------:R-:W-:Y:S01]  /*0460*/  IADD3 R10, PT, PT, R11, R19, RZ ;  /* 0x000000130b0a7210 */ /* 0x000fe20007ffe0ff */
[----:B------:R-:W-:Y:S01]  /*0470*/  IMAD R17, R6, -0xf4898d6, R17 ;  /* 0xf0b7672a06117824 */ /* 0x000fe200078e0211 */
[----:B------:R-:W-:Y:S01]  /*0480*/  ISETP.LT.U32.AND P2, PT, R14, 0x7e16ece6, PT ;  /* 0x7e16ece60e00780c */ /* 0x000fe20003f41070 */
[C---:B------:R-:W-:Y:S01]  /*0490*/  IMAD R11, R7.reuse, 0x613716af, RZ ;  /* 0x613716af070b7824 */ /* 0x040fe200078e02ff */
[----:B------:R-:W-:Y:S01]  /*04a0*/  ISETP.GE.U32.AND.EX P1, PT, R10, 0x39b0ad1, PT, P1 ;  /* 0x039b0ad10a00780c */ /* 0x000fe20003f26110 */
[----:B------:R-:W-:Y:S01]  /*04b0*/  IMAD R13, R7, -0x381c0e07, RZ ;  /* 0xc7e3f1f9070d7824 */ /* 0x000fe200078e02ff */
[----:B------:R-:W-:Y:S01]  /*04c0*/  IADD3 R0, PT, PT, R15, R17, RZ ;  /* 0x000000110f007210 */ /* 0x000fe20007ffe0ff */
[----:B------:R-:W-:-:S03]  /*04d0*/  IMAD.WIDE.U32 R14, R6, 0x613716af, RZ ;  /* 0x613716af060e7825 */ /* 0x000fc600078e00ff */
[----:B------:R-:W-:Y:S01]  /*04e0*/  ISETP.LT.U32.OR.EX P2, PT, R0, 0x3d22635, !P1, P2 ;  /* 0x03d226350000780c */ /* 0x000fe20004f41520 */
[----:B------:R-:W-:Y:S01]  /*04f0*/  IMAD R19, R6, -0x6474a882, R11 ;  /* 0x9b8b577e06137824 */ /* 0x000fe200078e020b */
[----:B------:R-:W-:Y:S01]  /*0500*/  ISETP.GE.U32.AND P0, PT, R14, -0x5df984dc, PT ;  /* 0xa2067b240e00780c */ /* 0x000fe20003f06070 */
[----:B------:R-:W-:-:S04]  /*0510*/  IMAD.WIDE.U32 R10, R6, -0x381c0e07, RZ ;  /* 0xc7e3f1f9060a7825 */ /* 0x000fc800078e00ff */
[----:B------:R-:W-:Y:S01]  /*0520*/  IMAD R17, R6, 0x7e3f1f8f, R13 ;  /* 0x7e3f1f8f06117824 */ /* 0x000fe200078e020d */
[----:B------:R-:W-:Y:S01]  /*0530*/  ISETP.LT.U32.AND P3, PT, R10, 0x70381c0f, PT ;  /* 0x70381c0f0a00780c */ /* 0x000fe20003f61070 */
[----:B------:R-:W-:Y:S02]  /*0540*/  IMAD.IADD R14, R15, 0x1, R19 ;  /* 0x000000010f0e7824 */ /* 0x000fe400078e0213 */
[----:B------:R-:W-:Y:S01]  /*0550*/  IMAD R13, R7, -0x55555555, RZ ;  /* 0xaaaaaaab070d7824 */ /* 0x000fe200078e02ff */
[----:B------:R-:W-:Y:S01]  /*0560*/  IADD3 R0, PT, PT, R11, R17, RZ ;  /* 0x000000110b007210 */ /* 0x000fe20007ffe0ff */
[----:B------:R-:W-:Y:S01]  /*0570*/  IMAD.WIDE.U32 R10, R6, -0x55555555, RZ ;  /* 0xaaaaaaab060a7825 */ /* 0x000fe200078e00ff */
[----:B------:R-:W-:-:S03]  /*0580*/  ISETP.GE.U32.AND.EX P0, PT, R14, 0x33d91d2, PT, P0 ;  /* 0x033d91d20e00780c */ /* 0x000fc60003f06100 */
[----:B------:R-:W-:Y:S01]  /*0590*/  IMAD R13, R6, -0x55555556, R13 ;  /* 0xaaaaaaaa060d7824 */ /* 0x000fe200078e020d */
[----:B------:R-:W-:Y:S01]  /*05a0*/  ISETP.LT.U32.OR.EX P3, PT, R0, 0x381c0e0, !P0, P3 ;  /* 0x0381c0e00000780c */ /* 0x000fe20004761530 */
[----:B------:R-:W-:Y:S01]  /*05b0*/  IMAD R17, R7, -0x3b13b13b, RZ ;  /* 0xc4ec4ec507117824 */ /* 0x000fe200078e02ff */
[----:B------:R-:W-:Y:S02]  /*05c0*/  ISETP.GE.U32.AND P0, PT, R10, 0x55555556, PT ;  /* 0x555555560a00780c */ /* 0x000fe40003f06070 */
[----:B------:R-:W-:Y:S01]  /*05d0*/  IADD3 R10, PT, PT, R11, R13, RZ ;  /* 0x0000000d0b0a7210 */ /* 0x000fe20007ffe0ff */
[----:B------:R-:W-:Y:S01]  /*05e0*/  IMAD R13, R7, -0x33333333, RZ ;  /* 0xcccccccd070d7824 */ /* 0x000fe200078e02ff */
[C---:B------:R-:W-:Y:S01]  /*05f0*/  LOP3.LUT R0, R6.reuse, 0x1, RZ, 0xc0, !PT ;  /* 0x0000000106007812 */ /* 0x040fe200078ec0ff */
[----:B------:R-:W-:Y:S01]  /*0600*/  IMAD R17, R6, 0x4ec4ec4e, R17 ;  /* 0x4ec4ec4e06117824 */ /* 0x000fe200078e0211 */
[----:B------:R-:W-:Y:S01]  /*0610*/  ISETP.GE.U32.AND.EX P0, PT, R10, 0x55555555, PT, P0 ;  /* 0x555555550a00780c */ /* 0x000fe20003f06100 */
[----:B------:R-:W-:Y:S01]  /*0620*/  IMAD.WIDE.U32 R10, R6, -0x33333333, RZ ;  /* 0xcccccccd060a7825 */ /* 0x000fe200078e00ff */
[----:B------:R-:W-:-:S03]  /*0630*/  ISETP.NE.U32.AND P1, PT, R0, 0x1, PT ;  /* 0x000000010000780c */ /* 0x000fc60003f25070 */
[----:B------:R-:W-:Y:S01]  /*0640*/  IMAD R13, R6, -0x33333334, R13 ;  /* 0xcccccccc060d7824 */ /* 0x000fe200078e020d */
[----:B------:R-:W-:Y:S02]  /*0650*/  ISETP.NE.U32.OR.EX P0, PT, RZ, RZ, !P0, P1 ;  /* 0x000000ffff00720c */ /* 0x000fe40004705510 */
[----:B------:R-:W-:Y:S01]  /*0660*/  ISETP.LT.U32.AND P1, PT, R10, 0x33333334, PT ;  /* 0x333333340a00780c */ /* 0x000fe20003f21070 */
[----:B------:R-:W-:Y:S02]  /*0670*/  IMAD.IADD R0, R11, 0x1, R13 ;  /* 0x000000010b007824 */ /* 0x000fe400078e020d */
[----:B------:R-:W-:Y:S02]  /*0680*/  IMAD R13, R7, -0x49249249, RZ ;  /* 0xb6db6db7070d7824 */ /* 0x000fe400078e02ff */
[----:B------:R-:W-:Y:S01]  /*0690*/  IMAD.WIDE.U32 R10, R6, -0x49249249, RZ ;  /* 0xb6db6db7060a7825 */ /* 0x000fe200078e00ff */
[----:B------:R-:W-:-:S03]  /*06a0*/  ISETP.LT.U32.OR.EX P0, PT, R0, 0x33333333, P0, P1 ;  /* 0x333333330000780c */ /* 0x000fc60000701510 */
[----:B------:R-:W-:Y:S01]  /*06b0*/  IMAD R13, R6, 0x6db6db6d, R13 ;  /* 0x6db6db6d060d7824 */ /* 0x000fe200078e020d */
[----:B------:R-:W-:-:S04]  /*06c0*/  ISETP.LT.U32.AND P1, PT, R10, -0x6db6db6d, PT ;  /* 0x924924930a00780c */ /* 0x000fc80003f21070 */
[----:B------:R-:W-:Y:S01]  /*06d0*/  IADD3 R0, PT, PT, R11, R13, RZ ;  /* 0x0000000d0b007210 */ /* 0x000fe20007ffe0ff */
[----:B------:R-:W-:-:S03]  /*06e0*/  IMAD.WIDE.U32 R10, R7, 0x2f8151d1, RZ ;  /* 0x2f8151d1070a7825 */ /* 0x000fc600078e00ff */
[----:B------:R-:W-:Y:S01]  /*06f0*/  ISETP.LT.U32.OR.EX P1, PT, R0, 0x24924924, P0, P1 ;  /* 0x249249240000780c */ /* 0x000fe20000721510 */
[----:B------:R-:W-:-:S04]  /*0700*/  IMAD.WIDE.U32 R12, P0, R6, 0x51d07eae, R10 ;  /* 0x51d07eae060c7825 */ /* 0x000fc8000780000a */
[----:B------:R-:W-:Y:S01]  /*0710*/  IMAD.WIDE.U32 R10, R6, 0x2f8151d1, RZ ;  /* 0x2f8151d1060a7825 */ /* 0x000fe200078e00ff */
[----:B------:R-:W-:-:S03]  /*0720*/  IADD3.X R15, PT, PT, RZ, RZ, RZ, P0, !PT ;  /* 0x000000ffff0f7210 */ /* 0x000fc600007fe4ff */
[----:B------:R-:W-:Y:S01]  /*0730*/  IMAD.MOV.U32 R14, RZ, RZ, R13 ;  /* 0x000000ffff0e7224 */ /* 0x000fe200078e000d */
[----:B------:R-:W-:Y:S01]  /*0740*/  IADD3 RZ, P0, PT, R11, R12, RZ ;  /* 0x0000000c0bff7210 */ /* 0x000fe20007f1e0ff */
[----:B------:R-:W-:-:S04]  /*0750*/  IMAD.WIDE.U32 R12, R6, -0x45d1745d, RZ ;  /* 0xba2e8ba3060c7825 */ /* 0x000fc800078e00ff */
[----:B------:R-:W-:Y:S01]  /*0760*/  IMAD.WIDE.U32.X R10, R7, 0x51d07eae, R14, P0 ;  /* 0x51d07eae070a7825 */ /* 0x000fe200000e040e */
[----:B------:R-:W-:-:S03]  /*0770*/  ISETP.LT.U32.AND P0, PT, R12, 0x5d1745d2, PT ;  /* 0x5d1745d20c00780c */ /* 0x000fc60003f01070 */
[----:B------:R-:W-:-:S04]  /*0780*/  IMAD R15, R7, -0x45d1745d, RZ ;  /* 0xba2e8ba3070f7824 */ /* 0x000fc800078e02ff */
[----:B------:R-:W-:-:S05]  /*0790*/  IMAD R15, R6, 0x2e8ba2e8, R15 ;  /* 0x2e8ba2e8060f7824 */ /* 0x000fca00078e020f */
[----:B------:R-:W-:Y:S01]  /*07a0*/  IADD3 R0, PT, PT, R13, R15, RZ ;  /* 0x0000000f0d007210 */ /* 0x000fe20007ffe0ff */
[----:B------:R-:W-:-:S03]  /*07b0*/  IMAD.WIDE.U32 R12, R6, -0x3b13b13b, RZ ;  /* 0xc4ec4ec5060c7825 */ /* 0x000fc600078e00ff */
[----:B------:R-:W-:Y:S01]  /*07c0*/  ISETP.LT.U32.OR.EX P1, PT, R0, 0x1745d174, P1, P0 ;  /* 0x1745d1740000780c */ /* 0x000fe20000f21500 */
[----:B------:R-:W-:Y:S01]  /*07d0*/  IMAD.IADD R13, R13, 0x1, R17 ;  /* 0x000000010d0d7824 */ /* 0x000fe200078e0211 */
[----:B------:R-:W-:Y:S01]  /*07e0*/  IADD3 R0, P0, PT, R6, -R10, RZ ;  /* 0x8000000a06007210 */ /* 0x000fe20007f1e0ff */
[----:B------:R-:W-:-:S03]  /*07f0*/  IMAD R17, R7, 0x2b2e43db, RZ ;  /* 0x2b2e43db07117824 */ /* 0x000fc600078e02ff */
[----:B------:R-:W-:Y:S01]  /*0800*/  IADD3.X R15, PT, PT, R7, ~R11, RZ, P0, !PT ;  /* 0x8000000b070f7210 */ /* 0x000fe200007fe4ff */
[----:B------:R-:W-:Y:S01]  /*0810*/  IMAD R17, R6, -0x5c87b5fa, R17 ;  /* 0xa3784a0606117824 */ /* 0x000fe200078e0211 */
[----:B------:R-:W-:-:S04]  /*0820*/  ISETP.LT.U32.AND P0, PT, R12, -0x4ec4ec4e, PT ;  /* 0xb13b13b20c00780c */ /* 0x000fc80003f01070 */
[----:B------:R-:W-:Y:S02]  /*0830*/  ISETP.LT.U32.OR.EX P1, PT, R13, 0x13b13b13, P1, P0 ;  /* 0x13b13b130d00780c */ /* 0x000fe40000f21500 */
[--C-:B------:R-:W-:Y:S02]  /*0840*/  SHF.R.U64 R13, R0, 0x1, R15.reuse ;  /* 0x00000001000d7819 */ /* 0x100fe4000000120f */
[----:B------:R-:W-:Y:S02]  /*0850*/  SHF.R.U32.HI R15, RZ, 0x1, R15 ;  /* 0x00000001ff0f7819 */ /* 0x000fe4000001160f */
[----:B------:R-:W-:Y:S01]  /*0860*/  IADD3 R0, P0, PT, R13, R10, RZ ;  /* 0x0000000a0d007210 */ /* 0x000fe20007f1e0ff */
[----:B------:R-:W-:-:S03]  /*0870*/  IMAD.WIDE.U32 R12, R6, -0xf0f0f0f, RZ ;  /* 0xf0f0f0f1060c7825 */ /* 0x000fc600078e00ff */
[----:B------:R-:W-:Y:S01]  /*0880*/  IADD3.X R11, PT, PT, R15, R11, RZ, P0, !PT ;  /* 0x0000000b0f0b7210 */ /* 0x000fe200007fe4ff */
[----:B------:R-:W-:Y:S01]  /*0890*/  IMAD R15, R7, -0xf0f0f0f, RZ ;  /* 0xf0f0f0f1070f7824 */ /* 0x000fe200078e02ff */
[----:B------:R-:W-:-:S03]  /*08a0*/  ISETP.LT.U32.AND P0, PT, R12, 0xf0f0f10, PT ;  /* 0x0f0f0f100c00780c */ /* 0x000fc60003f01070 */
[----:B------:R-:W-:-:S05]  /*08b0*/  IMAD R15, R6, -0xf0f0f10, R15 ;  /* 0xf0f0f0f0060f7824 */ /* 0x000fca00078e020f */
[----:B------:R-:W-:Y:S01]  /*08c0*/  IADD3 R10, PT, PT, R13, R15, RZ ;  /* 0x0000000f0d0a7210 */ /* 0x000fe20007ffe0ff */
[----:B------:R-:W-:Y:S02]  /*08d0*/  IMAD R15, R7, 0x286bca1b, RZ ;  /* 0x286bca1b070f7824 */ /* 0x000fe400078e02ff */
[----:B------:R-:W-:Y:S01]  /*08e0*/  IMAD.WIDE.U32 R12, R6, 0x286bca1b, RZ ;  /* 0x286bca1b060c7825 */ /* 0x000fe200078e00ff */
[----:B------:R-:W-:-:S03]  /*08f0*/  ISETP.LT.U32.OR.EX P0, PT, R10, 0xf0f0f0f, P1, P0 ;  /* 0x0f0f0f0f0a00780c */ /* 0x000fc60000f01500 */
[----:B------:R-:W-:Y:S01]  /*0900*/  IMAD R15, R6, -0x79435e51, R15 ;  /* 0x86bca1af060f7824 */ /* 0x000fe200078e020f */
[----:B------:R-:W-:-:S03]  /*0910*/  ISETP.LT.U32.AND P1, PT, R12, 0x50d79436, PT ;  /* 0x50d794360c00780c */ /* 0x000fc60003f21070 */
[----:B------:R-:W-:Y:S02]  /*0920*/  IMAD.IADD R10, R13, 0x1, R15 ;  /* 0x000000010d0a7824 */ /* 0x000fe400078e020f */
[----:B------:R-:W-:Y:S02]  /*0930*/  IMAD R15, R7, -0x1642c859, RZ ;  /* 0xe9bd37a7070f7824 */ /* 0x000fe400078e02ff */
[----:B------:R-:W-:Y:S01]  /*0940*/  IMAD.WIDE.U32 R12, R6, -0x1642c859, RZ ;  /* 0xe9bd37a7060c7825 */ /* 0x000fe200078e00ff */
[----:B------:R-:W-:-:S03]  /*0950*/  ISETP.LT.U32.OR.EX P0, PT, R10, 0xd79435e, P0, P1 ;  /* 0x0d79435e0a00780c */ /* 0x000fc60000701510 */
[----:B------:R-:W-:Y:S01]  /*0960*/  IMAD R15, R6, -0x2c8590b3, R15 ;  /* 0xd37a6f4d060f7824 */ /* 0x000fe200078e020f */
[----:B------:R-:W-:-:S04]  /*0970*/  ISETP.LT.U32.AND P1, PT, R12, -0x7a6f4de9, PT ;  /* 0x8590b2170c00780c */ /* 0x000fc80003f21070 */
[----:B------:R-:W-:Y:S01]  /*0980*/  IADD3 R10, PT, PT, R13, R15, RZ ;  /* 0x0000000f0d0a7210 */ /* 0x000fe20007ffe0ff */
[----:B------:R-:W-:Y:S02]  /*0990*/  IMAD R15, R7, 0x4f72c235, RZ ;  /* 0x4f72c235070f7824 */ /* 0x000fe400078e02ff */
[----:B------:R-:W-:Y:S01]  /*09a0*/  IMAD.WIDE.U32 R12, R6, 0x4f72c235, RZ ;  /* 0x4f72c235060c7825 */ /* 0x000fe200078e00ff */
[----:B------:R-:W-:-:S03]  /*09b0*/  ISETP.LT.U32.OR.EX P0, PT, R10, 0xb21642c, P0, P1 ;  /* 0x0b21642c0a00780c */ /* 0x000fc60000701510 */
[----:B------:R-:W-:Y:S01]  /*09c0*/  IMAD R15, R6, 0x34f72c23, R15 ;  /* 0x34f72c23060f7824 */ /* 0x000fe200078e020f */
[----:B------:R-:W-:-:S04]  /*09d0*/  ISETP.LT.U32.AND P1, PT, R12, -0x72c234f7, PT ;  /* 0x8d3dcb090c00780c */ /* 0x000fc80003f21070 */
[----:B------:R-:W-:Y:S01]  /*09e0*/  IADD3 R10, PT, PT, R13, R15, RZ ;  /* 0x0000000f0d0a7210 */ /* 0x000fe20007ffe0ff */
[----:B------:R-:W-:Y:S02]  /*09f0*/  IMAD R13, R7, -0x5c0b817, RZ ;  /* 0xfa3f47e9070d7824 */ /* 0x000fe400078e02ff */
[----:B------:R-:W-:Y:S01]  /*0a00*/  IMAD.WIDE.U32 R14, R6, -0x5c0b817, RZ ;  /* 0xfa3f47e9060e7825 */ /* 0x000fe200078e00ff */
[----:B------:R-:W-:Y:S02]  /*0a10*/  ISETP.LT.U32.OR.EX P0, PT, R10, 0x8d3dcb0, P0, P1 ;  /* 0x08d3dcb00a00780c */ /* 0x000fe40000701510 */
[----:B------:R-:W-:Y:S01]  /*0a20*/  ISETP.NE.AND P1, PT, R8, RZ, PT ;  /* 0x000000ff0800720c */ /* 0x000fe20003f25270 */
[C---:B------:R-:W-:Y:S02]  /*0a30*/  IMAD R19, R6.reuse, -0xb81702f, R13 ;  /* 0xf47e8fd106137824 */ /* 0x040fe400078e020d */
[----:B------:R-:W-:Y:S01]  /*0a40*/  IMAD.WIDE.U32 R12, R6, 0x2b2e43db, RZ ;  /* 0x2b2e43db060c7825 */ /* 0x000fe200078e00ff */
[----:B------:R-:W-:-:S02]  /*0a50*/  PLOP3.LUT P6, PT, P6, P0, P1, 0xfe, 0x0 ;  /* 0x000000000000781c */ /* 0x000fc400037c1f16 */
[----:B------:R-:W-:Y:S01]  /*0a60*/  ISETP.GE.U32.AND P0, PT, R14, -0x7e8fd1fa, PT ;  /* 0x81702e060e00780c */ /* 0x000fe20003f06070 */
[----:B------:R-:W-:Y:S01]  /*0a70*/  IMAD.IADD R14, R15, 0x1, R19 ;  /* 0x000000010f0e7824 */ /* 0x000fe200078e0213 */
[--C-:B------:R-:W-:Y:S02]  /*0a80*/  SHF.R.U64 R15, R0, 0x6, R11.reuse ;  /* 0x00000006000f7819 */ /* 0x100fe4000000120b */
[----:B------:R-:W-:Y:S02]  /*0a90*/  SHF.R.U32.HI R11, RZ, 0x6, R11 ;  /* 0x00000006ff0b7819 */ /* 0x000fe4000001160b */
[----:B------:R-:W-:Y:S01]  /*0aa0*/  ISETP.LT.U32.AND P1, PT, R12, -0x12818acb, PT ;  /* 0xed7e75350c00780c */ /* 0x000fe20003f21070 */
[----:B------:R-:W-:Y:S01]  /*0ab0*/  IMAD.WIDE.U32 R6, R15, -0x61, R6 ;  /* 0xffffff9f0f067825 */ /* 0x000fe200078e0006 */
[----:B------:R-:W-:Y:S02]  /*0ac0*/  IADD3 R12, PT, PT, R13, R17, RZ ;  /* 0x000000110d0c7210 */ /* 0x000fe40007ffe0ff */
[----:B------:R-:W-:Y:S01]  /*0ad0*/  ISETP.GE.U32.AND.EX P0, PT, R14, 0x2e05c0b, PT, P0 ;  /* 0x02e05c0b0e00780c */ /* 0x000fe20003f06100 */
[----:B------:R-:W-:Y:S01]  /*0ae0*/  IMAD R0, R11, -0x61, RZ ;  /* 0xffffff9f0b007824 */ /* 0x000fe200078e02ff */
[----:B------:R-:W-:-:S02]  /*0af0*/  PLOP3.LUT P4, PT, P4, P6, P5, 0xfe, 0x0 ;  /* 0x000000000000781c */ /* 0x000fc4000278df56 */
[----:B------:R-:W-:Y:S02]  /*0b00*/  ISETP.LT.U32.OR.EX P0, PT, R12, 0x3159721, !P0, P1 ;  /* 0x031597210c00780c */ /* 0x000fe40004701510 */
[----:B------:R-:W-:Y:S02]  /*0b10*/  PLOP3.LUT P2, PT, P3, P4, P2, 0xfe, 0x0 ;  /* 0x000000000000781c */ /* 0x000fe40001f49f26 */
[----:B------:R-:W-:Y:S02]  /*0b20*/  IADD3 R0, PT, PT, R7, -R15, R0 ;  /* 0x8000000f07007210 */ /* 0x000fe40007ffe000 */
[----:B------:R-:W-:Y:S02]  /*0b30*/  ISETP.NE.U32.AND P1, PT, R6, RZ, PT ;  /* 0x000000ff0600720c */ /* 0x000fe40003f25070 */
[----:B------:R-:W-:-:S04]  /*0b40*/  PLOP3.LUT P0, PT, P2, P0, PT, 0xf8, 0x8f ;  /* 0x00000000008f781c */ /* 0x000fc80001701f70 */
[----:B------:R-:W-:-:S13]  /*0b50*/  ISETP.NE.AND.EX P0, PT, R0, RZ, !P0, P1 ;  /* 0x000000ff0000720c */ /* 0x000fda0004705310 */
[----:B------:R2:W-:Y:S01]  /*0b60*/  @!P0 STG.E.64 desc[UR6][R4.64], RZ ;  /* 0x000000ff04008986 */ /* 0x0005e2000c101b06 */
[----:B------:R-:W-:Y:S05]  /*0b70*/  BRA.U UP0, `(.L_x_37) ;  /* 0xfffffff500487547 */ /* 0x000fea000b83ffff */
[----:B------:R-:W-:Y:S05]  /*0b80*/  EXIT ;  /* 0x000000000000794d */ /* 0x000fea0003800000 */
.L_x_38:
        /* <DEDUP_REMOVED lines=15> */
.L_x_45:


//--------------------- .text._Z15primeCandidatesiyPy --------------------------
	.section	.text._Z15primeCandidatesiyPy,"ax",@progbits
	.align	128
        .global         _Z15primeCandidatesiyPy
        .type           _Z15primeCandidatesiyPy,@function
        .size           _Z15primeCandidatesiyPy,(.L_x_46 - _Z15primeCandidatesiyPy)
        .other          _Z15primeCandidatesiyPy,@"STO_CUDA_ENTRY STV_DEFAULT"
_Z15primeCandidatesiyPy:
.text._Z15primeCandidatesiyPy:
[----:B------:R-:W-:Y:S08]  /*0000*/  LDC R1, c[0x0][0x37c] ;  /* 0x0000df00ff017b82 */ /* 0x000ff00000000800 */
[----:B------:R-:W0:Y:S01]  /*0010*/  LDC R6, c[0x0][0x380] ;  /* 0x0000e000ff067b82 */ /* 0x000e220000000800 */
[----:B------:R-:W1:Y:S01]  /*0020*/  S2R R3, SR_TID.X ;  /* 0x0000000000037919 */ /* 0x000e620000002100 */
[----:B0-----:R-:W-:-:S04]  /*0030*/  LEA.HI R6, R6, R6, RZ, 0x1 ;  /* 0x0000000606067211 */ /* 0x001fc800078f08ff */
[----:B------:R-:W-:-:S05]  /*0040*/  SHF.R.S32.HI R6, RZ, 0x1, R6 ;  /* 0x00000001ff067819 */ /* 0x000fca0000011406 */
[----:B-1----:R-:W-:-:S04]  /*0050*/  IMAD R0, R6, R3, RZ ;  /* 0x0000000306007224 */ /* 0x002fc800078e02ff */
[----:B------:R-:W-:-:S05]  /*0060*/  IMAD.IADD R3, R6, 0x1, R0 ;  /* 0x0000000106037824 */ /* 0x000fca00078e0200 */
[----:B------:R-:W-:-:S13]  /*0070*/  ISETP.GE.U32.AND P0, PT, R0, R3, PT ;  /* 0x000000030000720c */ /* 0x000fda0003f06070 */
[----:B------:R-:W-:Y:S05]  /*0080*/  @P0 EXIT ;  /* 0x000000000000094d */ /* 0x000fea0003800000 */
[C---:B------:R-:W-:Y:S01]  /*0090*/  VIADD R2, R6.reuse, 0xffffffff ;  /* 0xffffffff06027836 */ /* 0x040fe20000000000 */
[----:B------:R-:W-:Y:S01]  /*00a0*/  LOP3.LUT R20, R6, 0x3, RZ, 0xc0, !PT ;  /* 0x0000000306147812 */ /* 0x000fe200078ec0ff */
[----:B------:R-:W0:Y:S03]  /*00b0*/  LDCU.64 UR4, c[0x0][0x358] ;  /* 0x00006b00ff0477ac */ /* 0x000e260008000a00 */
[----:B------:R-:W-:Y:S02]  /*00c0*/  ISETP.GE.U32.AND P1, PT, R2, 0x3, PT ;  /* 0x000000030200780c */ /* 0x000fe40003f26070 */
[----:B------:R-:W-:-:S11]  /*00d0*/  ISETP.NE.AND P0, PT, R20, RZ, PT ;  /* 0x000000ff1400720c */ /* 0x000fd60003f05270 */
[----:B------:R-:W-:Y:S05]  /*00e0*/  @!P1 BRA `(.L_x_39) ;  /* 0x0000000000c49947 */ /* 0x000fea0003800000 */
[----:B------:R-:W1:Y:S01]  /*00f0*/  LDC.64 R2, c[0x0][0x390] ;  /* 0x0000e400ff027b82 */ /* 0x000e620000000a00 */
[----:B------:R-:W-:Y:S01]  /*0100*/  LOP3.LUT R9, R6, 0xfffffffc, RZ, 0xc0, !PT ;  /* 0xfffffffc06097812 */ /* 0x000fe200078ec0ff */
[----:B------:R-:W-:Y:S01]  /*0110*/  IMAD.MOV.U32 R5, RZ, RZ, 0x6 ;  /* 0x00000006ff057424 */ /* 0x000fe200078e00ff */
[----:B------:R-:W2:Y:S01]  /*0120*/  LDCU.64 UR6, c[0x0][0x388] ;  /* 0x00007100ff0677ac */ /* 0x000ea20008000a00 */
[C---:B------:R-:W-:Y:S02]  /*0130*/  IMAD.SHL.U32 R7, R0.reuse, 0x2, RZ ;  /* 0x0000000200077824 */ /* 0x040fe400078e00ff */
[----:B------:R-:W-:Y:S02]  /*0140*/  IMAD R8, R0, R5, 0xc ;  /* 0x0000000c00087424 */ /* 0x000fe400078e0205 */
[----:B------:R-:W-:-:S07]  /*0150*/  IMAD.MOV R9, RZ, RZ, -R9 ;  /* 0x000000ffff097224 */ /* 0x000fce00078e0a09 */
.L_x_40:
[C---:B--23--:R-:W-:Y:S01]  /*0160*/  IADD3 R16, P1, PT, R8.reuse, UR6, RZ ;  /* 0x0000000608107c10 */ /* 0x04cfe2000ff3e0ff */
[C---:B------:R-:W-:Y:S02]  /*0170*/  VIADD R10, R8.reuse, 0xfffffff4 ;  /* 0xfffffff4080a7836 */ /* 0x040fe40000000000 */
[----:B------:R-:W-:Y:S01]  /*0180*/  VIADD R13, R8, 0x6 ;  /* 0x00000006080d7836 */ /* 0x000fe20000000000 */
[----:B------:R-:W-:Y:S01]  /*0190*/  IADD3 R14, P2, PT, R16, -0x1, RZ ;  /* 0xffffffff100e7810 */ /* 0x000fe20007f5e0ff */
[----:B-1----:R-:W-:Y:S01]  /*01a0*/  IMAD.WIDE R4, R7, 0x8, R2 ;  /* 0x0000000807047825 */ /* 0x002fe200078e0202 */
[----:B------:R-:W-:Y:S02]  /*01b0*/  LEA.HI.X.SX32 R11, R8, UR7, 0x1, P1 ;  /* 0x00000007080b7c11 */ /* 0x000fe400088f0eff */
[----:B------:R-:W-:Y:S01]  /*01c0*/  IADD3 R16, P3, PT, R16, 0x1, RZ ;  /* 0x0000000110107810 */ /* 0x000fe20007f7e0ff */
[----:B------:R-:W-:Y:S01]  /*01d0*/  VIADD R9, R9, 0x4 ;  /* 0x0000000409097836 */ /* 0x000fe20000000000 */
[----:B------:R-:W-:Y:S01]  /*01e0*/  IADD3 R12, P1, PT, R10, UR6, RZ ;  /* 0x000000060a0c7c10 */ /* 0x000fe2000ff3e0ff */
[----:B------:R-:W-:Y:S01]  /*01f0*/  VIADD R0, R0, 0x4 ;  /* 0x0000000400007836 */ /* 0x000fe20000000000 */
[----:B------:R-:W-:Y:S01]  /*0200*/  IADD3.X R15, PT, PT, R11, -0x1, RZ, P2, !PT ;  /* 0xffffffff0b0f7810 */ /* 0x000fe200017fe4ff */
[----:B------:R-:W-:Y:S01]  /*0210*/  IMAD.X R17, RZ, RZ, R11, P3 ;  /* 0x000000ffff117224 */ /* 0x000fe200018e060b */
[----:B------:R-:W-:Y:S01]  /*0220*/  LEA.HI.X.SX32 R24, R10, UR7, 0x1, P1 ;  /* 0x000000070a187c11 */ /* 0x000fe200088f0eff */
[----:B------:R-:W-:Y:S01]  /*0230*/  VIADD R11, R8, 0xfffffffa ;  /* 0xfffffffa080b7836 */ /* 0x000fe20000000000 */
[C---:B------:R-:W-:Y:S01]  /*0240*/  IADD3 R18, P1, PT, R12.reuse, -0x1, RZ ;  /* 0xffffffff0c127810 */ /* 0x040fe20007f3e0ff */
[----:B0-----:R0:W-:Y:S01]  /*0250*/  STG.E.64 desc[UR4][R4.64+0x20], R14 ;  /* 0x0000200e04007986 */ /* 0x0011e2000c101b04 */
[----:B------:R-:W-:Y:S01]  /*0260*/  IADD3 R10, P3, PT, R12, 0x1, RZ ;  /* 0x000000010c0a7810 */ /* 0x000fe20007f7e0ff */
[----:B------:R-:W-:Y:S01]  /*0270*/  VIADD R7, R7, 0x8 ;  /* 0x0000000807077836 */ /* 0x000fe20000000000 */
[----:B------:R-:W-:Y:S01]  /*0280*/  IADD3 R22, P2, PT, R11, UR6, RZ ;  /* 0x000000060b167c10 */ /* 0x000fe2000ff5e0ff */
[----:B------:R1:W-:Y:S01]  /*0290*/  STG.E.64 desc[UR4][R4.64+0x28], R16 ;  /* 0x0000281004007986 */ /* 0x0003e2000c101b04 */
[----:B------:R-:W-:Y:S01]  /*02a0*/  IADD3.X R19, PT, PT, R24, -0x1, RZ, P1, !PT ;  /* 0xffffffff18137810 */ /* 0x000fe20000ffe4ff */
[----:B------:R-:W-:Y:S01]  /*02b0*/  VIADD R8, R8, 0x18 ;  /* 0x0000001808087836 */ /* 0x000fe20000000000 */
[----:B------:R-:W-:-:S02]  /*02c0*/  IADD3 R21, P1, PT, R13, UR6, RZ ;  /* 0x000000060d157c10 */ /* 0x000fc4000ff3e0ff */
[----:B------:R-:W-:Y:S01]  /*02d0*/  LEA.HI.X.SX32 R23, R11, UR7, 0x1, P2 ;  /* 0x000000070b177c11 */ /* 0x000fe200090f0eff */
[----:B------:R-:W-:Y:S01]  /*02e0*/  IMAD.X R11, RZ, RZ, R24, P3 ;  /* 0x000000ffff0b7224 */ /* 0x000fe200018e0618 */
[C---:B------:R-:W-:Y:S01]  /*02f0*/  IADD3 R12, P2, PT, R22.reuse, -0x1, RZ ;  /* 0xffffffff160c7810 */ /* 0x040fe20007f5e0ff */
[----:B------:R2:W-:Y:S01]  /*0300*/  STG.E.64 desc[UR4][R4.64], R18 ;  /* 0x0000001204007986 */ /* 0x0005e2000c101b04 */
[----:B0-----:R-:W-:Y:S02]  /*0310*/  IADD3 R14, P3, PT, R22, 0x1, RZ ;  /* 0x00000001160e7810 */ /* 0x001fe40007f7e0ff */
[----:B------:R-:W-:Y:S01]  /*0320*/  LEA.HI.X.SX32 R22, R13, UR7, 0x1, P1 ;  /* 0x000000070d167c11 */ /* 0x000fe200088f0eff */
[----:B------:R3:W-:Y:S01]  /*0330*/  STG.E.64 desc[UR4][R4.64+0x8], R10 ;  /* 0x0000080a04007986 */ /* 0x0007e2000c101b04 */
[----:B-1----:R-:W-:Y:S01]  /*0340*/  IADD3 R16, P1, PT, R21, -0x1, RZ ;  /* 0xffffffff15107810 */ /* 0x002fe20007f3e0ff */
[----:B------:R-:W-:Y:S01]  /*0350*/  IMAD.X R15, RZ, RZ, R23, P3 ;  /* 0x000000ffff0f7224 */ /* 0x000fe200018e0617 */
[----:B------:R-:W-:-:S02]  /*0360*/  IADD3.X R13, PT, PT, R23, -0x1, RZ, P2, !PT ;  /* 0xffffffff170d7810 */ /* 0x000fc400017fe4ff */
[----:B------:R-:W-:Y:S02]  /*0370*/  IADD3.X R17, PT, PT, R22, -0x1, RZ, P1, !PT ;  /* 0xffffffff16117810 */ /* 0x000fe40000ffe4ff */
[----:B------:R-:W-:Y:S01]  /*0380*/  ISETP.NE.AND P1, PT, R9, RZ, PT ;  /* 0x000000ff0900720c */ /* 0x000fe20003f25270 */
[----:B------:R3:W-:Y:S01]  /*0390*/  STG.E.64 desc[UR4][R4.64+0x10], R12 ;  /* 0x0000100c04007986 */ /* 0x0007e2000c101b04 */
[----:B--2---:R-:W-:-:S03]  /*03a0*/  IADD3 R18, P2, PT, R21, 0x1, RZ ;  /* 0x0000000115127810 */ /* 0x004fc60007f5e0ff */
[----:B------:R3:W-:Y:S02]  /*03b0*/  STG.E.64 desc[UR4][R4.64+0x18], R14 ;  /* 0x0000180e04007986 */ /* 0x0007e4000c101b04 */
[----:B------:R-:W-:Y:S02]  /*03c0*/  IMAD.X R19, RZ, RZ, R22, P2 ;  /* 0x000000ffff137224 */ /* 0x000fe400010e0616 */
[----:B------:R3:W-:Y:S04]  /*03d0*/  STG.E.64 desc[UR4][R4.64+0x30], R16 ;  /* 0x0000301004007986 */ /* 0x0007e8000c101b04 */
[----:B------:R3:W-:Y:S01]  /*03e0*/  STG.E.64 desc[UR4][R4.64+0x38], R18 ;  /* 0x0000381204007986 */ /* 0x0007e2000c101b04 */
[----:B------:R-:W-:Y:S05]  /*03f0*/  @P1 BRA `(.L_x_40) ;  /* 0xfffffffc00581947 */ /* 0x000fea000383ffff */
.L_x_39:
[----:B0-----:R-:W-:Y:S05]  /*0400*/  @!P0 EXIT ;  /* 0x000000000000894d */ /* 0x001fea0003800000 */
[----:B------:R-:W-:Y:S02]  /*0410*/  ISETP.NE.AND P1, PT, R20, 0x1, PT ;  /* 0x000000011400780c */ /* 0x000fe40003f25270 */
[----:B------:R-:W-:-:S04]  /*0420*/  LOP3.LUT R6, R6, 0x1, RZ, 0xc0, !PT ;  /* 0x0000000106067812 */ /* 0x000fc800078ec0ff */
[----:B------:R-:W-:-:S07]  /*0430*/  ISETP.NE.U32.AND P0, PT, R6, 0x1, PT ;  /* 0x000000010600780c */ /* 0x000fce0003f05070 */
[----:B------:R-:W-:Y:S06]  /*0440*/  @!P1 BRA `(.L_x_41) ;  /* 0x00000000005c9947 */ /* 0x000fec0003800000 */
[----:B------:R-:W0:Y:S01]  /*0450*/  LDCU.64 UR6, c[0x0][0x388] ;  /* 0x00007100ff0677ac */ /* 0x000e220008000a00 */
[----:B------:R-:W1:Y:S01]  /*0460*/  LDC.64 R2, c[0x0][0x390] ;  /* 0x0000e400ff027b82 */ /* 0x000e620000000a00 */
[C---:B---3--:R-:W-:Y:S02]  /*0470*/  IMAD R4, R0.reuse, 0x6, RZ ;  /* 0x0000000600047824 */ /* 0x048fe400078e02ff */
[----:B------:R-:W-:Y:S02]  /*0480*/  IMAD.SHL.U32 R5, R0, 0x2, RZ ;  /* 0x0000000200057824 */ /* 0x000fe400078e00ff */
[----:B------:R-:W-:Y:S02]  /*0490*/  VIADD R7, R4, 0x6 ;  /* 0x0000000604077836 */ /* 0x000fe40000000000 */
[----:B------:R-:W-:Y:S01]  /*04a0*/  VIADD R0, R0, 0x2 ;  /* 0x0000000200007836 */ /* 0x000fe20000000000 */
[----:B0-----:R-:W-:Y:S02]  /*04b0*/  IADD3 R6, P1, PT, R4, UR6, RZ ;  /* 0x0000000604067c10 */ /* 0x001fe4000ff3e0ff */
[----:B------:R-:W-:-:S02]  /*04c0*/  IADD3 R10, P3, PT, R7, UR6, RZ ;  /* 0x00000006070a7c10 */ /* 0x000fc4000ff7e0ff */
[----:B------:R-:W-:Y:S02]  /*04d0*/  LEA.HI.X.SX32 R9, R4, UR7, 0x1, P1 ;  /* 0x0000000704097c11 */ /* 0x000fe400088f0eff */
[C---:B------:R-:W-:Y:S01]  /*04e0*/  IADD3 R4, P2, PT, R6.reuse, -0x1, RZ ;  /* 0xffffffff06047810 */ /* 0x040fe20007f5e0ff */
[----:B-1----:R-:W-:Y:S01]  /*04f0*/  IMAD.WIDE R2, R5, 0x8, R2 ;  /* 0x0000000805027825 */ /* 0x002fe200078e0202 */
[----:B------:R-:W-:Y:S02]  /*0500*/  IADD3 R6, P1, PT, R6, 0x1, RZ ;  /* 0x0000000106067810 */ /* 0x000fe40007f3e0ff */
[----:B------:R-:W-:Y:S02]  /*0510*/  IADD3.X R5, PT, PT, R9, -0x1, RZ, P2, !PT ;  /* 0xffffffff09057810 */ /* 0x000fe400017fe4ff */
[----:B------:R-:W-:Y:S01]  /*0520*/  LEA.HI.X.SX32 R11, R7, UR7, 0x1, P3 ;  /* 0x00000007070b7c11 */ /* 0x000fe200098f0eff */
[----:B------:R-:W-:Y:S01]  /*0530*/  IMAD.X R7, RZ, RZ, R9, P1 ;  /* 0x000000ffff077224 */ /* 0x000fe200008e0609 */
[C---:B------:R-:W-:Y:S01]  /*0540*/  IADD3 R8, P2, PT, R10.reuse, -0x1, RZ ;  /* 0xffffffff0a087810 */ /* 0x040fe20007f5e0ff */
[----:B------:R0:W-:Y:S01]  /*0550*/  STG.E.64 desc[UR4][R2.64], R4 ;  /* 0x0000000402007986 */ /* 0x0001e2000c101b04 */
[----:B------:R-:W-:-:S02]  /*0560*/  IADD3 R10, P1, PT, R10, 0x1, RZ ;  /* 0x000000010a0a7810 */ /* 0x000fc40007f3e0ff */
[----:B------:R-:W-:Y:S01]  /*0570*/  IADD3.X R9, PT, PT, R11, -0x1, RZ, P2, !PT ;  /* 0xffffffff0b097810 */ /* 0x000fe200017fe4ff */
[----:B------:R0:W-:Y:S02]  /*0580*/  STG.E.64 desc[UR4][R2.64+0x8], R6 ;  /* 0x0000080602007986 */ /* 0x0001e4000c101b04 */
[----:B------:R-:W-:Y:S02]  /*0590*/  IMAD.X R11, RZ, RZ, R11, P1 ;  /* 0x000000ffff0b7224 */ /* 0x000fe400008e060b */
[----:B------:R0:W-:Y:S04]  /*05a0*/  STG.E.64 desc[UR4][R2.64+0x10], R8 ;  /* 0x0000100802007986 */ /* 0x0001e8000c101b04 */
[----:B------:R0:W-:Y:S02]  /*05b0*/  STG.E.64 desc[UR4][R2.64+0x18], R10 ;  /* 0x0000180a02007986 */ /* 0x0001e4000c101b04 */
.L_x_41:
[----:B------:R-:W-:Y:S05]  /*05c0*/  @P0 EXIT ;  /* 0x000000000000094d */ /* 0x000fea0003800000 */
[----:B------:R-:W1:Y:S01]  /*05d0*/  LDCU.64 UR6, c[0x0][0x388] ;  /* 0x00007100ff0677ac */ /* 0x000e620008000a00 */
[----:B0-----:R-:W0:Y:S01]  /*05e0*/  LDC.64 R2, c[0x0][0x390] ;  /* 0x0000e400ff027b82 */ /* 0x001e220000000a00 */
[C---:B---3--:R-:W-:Y:S02]  /*05f0*/  IMAD R4, R0.reuse, 0x6, RZ ;  /* 0x0000000600047824 */ /* 0x048fe400078e02ff */
[----:B------:R-:W-:-:S03]  /*0600*/  IMAD.SHL.U32 R9, R0, 0x2, RZ ;  /* 0x0000000200097824 */ /* 0x000fc600078e00ff */
[----:B-1----:R-:W-:-:S04]  /*0610*/  IADD3 R6, P0, PT, R4, UR6, RZ ;  /* 0x0000000604067c10 */ /* 0x002fc8000ff1e0ff */
[----:B------:R-:W-:Y:S02]  /*0620*/  LEA.HI.X.SX32 R0, R4, UR7, 0x1, P0 ;  /* 0x0000000704007c11 */ /* 0x000fe400080f0eff */
[C---:B------:R-:W-:Y:S01]  /*0630*/  IADD3 R4, P0, PT, R6.reuse, -0x1, RZ ;  /* 0xffffffff06047810 */ /* 0x040fe20007f1e0ff */
[----:B0-----:R-:W-:Y:S01]  /*0640*/  IMAD.WIDE R2, R9, 0x8, R2 ;  /* 0x0000000809027825 */ /* 0x001fe200078e0202 */
[----:B------:R-:W-:Y:S02]  /*0650*/  IADD3 R6, P1, PT, R6, 0x1, RZ ;  /* 0x0000000106067810 */ /* 0x000fe40007f3e0ff */
[----:B------:R-:W-:-:S03]  /*0660*/  IADD3.X R5, PT, PT, R0, -0x1, RZ, P0, !PT ;  /* 0xffffffff00057810 */ /* 0x000fc600007fe4ff */
[----:B------:R-:W-:Y:S02]  /*0670*/  IMAD.X R7, RZ, RZ, R0, P1 ;  /* 0x000000ffff077224 */ /* 0x000fe400008e0600 */
[----:B------:R-:W-:Y:S04]  /*0680*/  STG.E.64 desc[UR4][R2.64], R4 ;  /* 0x0000000402007986 */ /* 0x000fe8000c101b04 */
[----:B------:R-:W-:Y:S01]  /*0690*/  STG.E.64 desc[UR4][R2.64+0x8], R6 ;  /* 0x0000080602007986 */ /* 0x000fe2000c101b04 */
[----:B------:R-:W-:Y:S05]  /*06a0*/  EXIT ;  /* 0x000000000000794d */ /* 0x000fea0003800000 */
.L_x_42:
        /* <DEDUP_REMOVED lines=13> */
.L_x_46:


//--------------------- .nv.global.init           --------------------------
	.section	.nv.global.init,"aw",@progbits
	.align	8
.nv.global.init:
	.type		small_primes,@object
	.size		small_primes,(small_primes_size - small_primes)
small_primes:
        /*0000*/ 	.byte	0x02, 0x00, 0x00, 0x00, 0x00, 0x00, 0x00, 0x00, 0x03, 0x00, 0x00, 0x00, 0x00, 0x00, 0x00, 0x00
        /* <DEDUP_REMOVED lines=11> */
        /*00c0*/ 	.byte	0x61, 0x00, 0x00, 0x00, 0x00, 0x00, 0x00, 0x00
	.type		small_primes_size,@object
	.size		small_primes_size,(mrg32k3aM1SubSeq - small_primes_size)
small_primes_size:
        /*00c8*/ 	.byte	0x19, 0x00, 0x00, 0x00
	.type		mrg32k3aM1SubSeq,@object
	.size		mrg32k3aM1SubSeq,(mrg32k3aM2SubSeq - mrg32k3aM1SubSeq)
mrg32k3aM1SubSeq:
        /* <DEDUP_REMOVED lines=126> */
	.type		mrg32k3aM2SubSeq,@object
	.size		mrg32k3aM2SubSeq,(mrg32k3aM1 - mrg32k3aM2SubSeq)
mrg32k3aM2SubSeq:
        /* <DEDUP_REMOVED lines=126> */
	.type		mrg32k3aM1,@object
	.size		mrg32k3aM1,(mrg32k3aM1Seq - mrg32k3aM1)
mrg32k3aM1:
        /* <DEDUP_REMOVED lines=144> */
	.type		mrg32k3aM1Seq,@object
	.size		mrg32k3aM1Seq,(mrg32k3aM2 - mrg32k3aM1Seq)
mrg32k3aM1Seq:
        /* <DEDUP_REMOVED lines=144> */
	.type		mrg32k3aM2,@object
	.size		mrg32k3aM2,(mrg32k3aM2Seq - mrg32k3aM2)
mrg32k3aM2:
        /* <DEDUP_REMOVED lines=144> */
	.type		mrg32k3aM2Seq,@object
	.size		mrg32k3aM2Seq,(precalc_xorwow_matrix - mrg32k3aM2Seq)
mrg32k3aM2Seq:
        /* <DEDUP_REMOVED lines=144> */
	.type		precalc_xorwow_matrix,@object
	.size		precalc_xorwow_matrix,(precalc_xorwow_offset_matrix - precalc_xorwow_matrix)
precalc_xorwow_matrix:
        /* <DEDUP_REMOVED lines=6400> */
	.type		precalc_xorwow_offset_matrix,@object
	.size		precalc_xorwow_offset_matrix,($str - precalc_xorwow_offset_matrix)
precalc_xorwow_offset_matrix:
        /* <DEDUP_REMOVED lines=6400> */
	.type		$str,@object
	.size		$str,($str$1 - $str)
$str:
        /*3548c*/ 	.byte	0x20, 0x20, 0x25, 0x64, 0x0a, 0x00
	.type		$str$1,@object
	.size		$str$1,(.L_12 - $str$1)
$str$1:
        /*35492*/ 	.byte	0x20, 0x20, 0x20, 0x20, 0x25, 0x64, 0x0a, 0x00
.L_12:


//--------------------- .nv.shared.reserved.0     --------------------------
	.section	.nv.shared.reserved.0,"aw",@nobits
	.weak		__nv_reservedSMEM_offset_0_alias
	.size		__nv_reservedSMEM_offset_0_alias, 0, 64
	.other		__nv_reservedSMEM_offset_0_alias,@"STO_CUDA_RESERVED_SHARED STV_DEFAULT"
__nv_reservedSMEM_offset_0_alias:
	.zero		0
	.zero		64


//--------------------- .nv.constant0._Z14testCandidatesiPy --------------------------
	.section	.nv.constant0._Z14testCandidatesiPy,"a",@progbits
	.sectionflags	@""
	.align	4
.nv.constant0._Z14testCandidatesiPy:
	.zero		912


//--------------------- .nv.constant0._Z16filterCandidatesiPy --------------------------
	.section	.nv.constant0._Z16filterCandidatesiPy,"a",@progbits
	.sectionflags	@""
	.align	4
.nv.constant0._Z16filterCandidatesiPy:
	.zero		912


//--------------------- .nv.constant0._Z15primeCandidatesiyPy --------------------------
	.section	.nv.constant0._Z15primeCandidatesiyPy,"a",@progbits
	.sectionflags	@""
	.align	4
.nv.constant0._Z15primeCandidatesiyPy:
	.zero		920


//--------------------- SYMBOLS --------------------------

	.type		.nv.reservedSmem.offset0,@object
	.size		.nv.reservedSmem.offset0,0x4
	.type		vprintf,@function
